//
// Generated by NVIDIA NVVM Compiler
//
// Compiler Build ID: CL-36424714
// Cuda compilation tools, release 13.0, V13.0.88
// Based on NVVM 20.0.0
//

.version 9.0
.target sm_100
.address_size 64

	// .globl	_Z27monteCarloAsianOptionKernelPfS_P12OptionParamsP10MarketDataS_iii
.global .align 4 .b8 precalc_xorwow_matrix[102400];
.global .align 4 .b8 precalc_xorwow_offset_matrix[102400];
.global .align 4 .b8 mrg32k3aM1[2304];
.global .align 4 .b8 mrg32k3aM2[2304];
.global .align 4 .b8 mrg32k3aM1SubSeq[2016];
.global .align 4 .b8 mrg32k3aM2SubSeq[2016];
.global .align 4 .b8 mrg32k3aM1Seq[2304];
.global .align 4 .b8 mrg32k3aM2Seq[2304];
.const .align 8 .b8 __cr_lgamma_table[72];

.visible .entry _Z27monteCarloAsianOptionKernelPfS_P12OptionParamsP10MarketDataS_iii(
	.param .u64 .ptr .align 1 _Z27monteCarloAsianOptionKernelPfS_P12OptionParamsP10MarketDataS_iii_param_0,
	.param .u64 .ptr .align 1 _Z27monteCarloAsianOptionKernelPfS_P12OptionParamsP10MarketDataS_iii_param_1,
	.param .u64 .ptr .align 1 _Z27monteCarloAsianOptionKernelPfS_P12OptionParamsP10MarketDataS_iii_param_2,
	.param .u64 .ptr .align 1 _Z27monteCarloAsianOptionKernelPfS_P12OptionParamsP10MarketDataS_iii_param_3,
	.param .u64 .ptr .align 1 _Z27monteCarloAsianOptionKernelPfS_P12OptionParamsP10MarketDataS_iii_param_4,
	.param .u32 _Z27monteCarloAsianOptionKernelPfS_P12OptionParamsP10MarketDataS_iii_param_5,
	.param .u32 _Z27monteCarloAsianOptionKernelPfS_P12OptionParamsP10MarketDataS_iii_param_6,
	.param .u32 _Z27monteCarloAsianOptionKernelPfS_P12OptionParamsP10MarketDataS_iii_param_7
)
{
	.local .align 16 .b8 	__local_depot0[1344];
	.reg .b64 	%SP;
	.reg .b64 	%SPL;
	.reg .pred 	%p<74>;
	.reg .b32 	%r<292>;
	.reg .b32 	%f<852>;
	.reg .b64 	%rd<37>;

	mov.u64 	%SPL, __local_depot0;
	ld.param.u32 	%r46, [_Z27monteCarloAsianOptionKernelPfS_P12OptionParamsP10MarketDataS_iii_param_5];
	ld.param.u32 	%r49, [_Z27monteCarloAsianOptionKernelPfS_P12OptionParamsP10MarketDataS_iii_param_6];
	add.u64 	%rd1, %SPL, 0;
	add.u64 	%rd2, %SPL, 1216;
	add.u64 	%rd3, %SPL, 1280;
	mov.u32 	%r50, %ctaid.x;
	mov.u32 	%r51, %ntid.x;
	mov.u32 	%r52, %tid.x;
	mad.lo.s32 	%r53, %r50, %r51, %r52;
	mov.u32 	%r54, %ctaid.y;
	mov.u32 	%r55, %ntid.y;
	mov.u32 	%r56, %tid.y;
	mad.lo.s32 	%r57, %r54, %r55, %r56;
	setp.ge.s32 	%p1, %r53, %r46;
	setp.ge.s32 	%p2, %r57, %r49;
	or.pred  	%p3, %p1, %p2;
	@%p3 bra 	$L__BB0_39;
	ld.param.u32 	%r269, [_Z27monteCarloAsianOptionKernelPfS_P12OptionParamsP10MarketDataS_iii_param_7];
	ld.param.u32 	%r268, [_Z27monteCarloAsianOptionKernelPfS_P12OptionParamsP10MarketDataS_iii_param_5];
	ld.param.u64 	%rd36, [_Z27monteCarloAsianOptionKernelPfS_P12OptionParamsP10MarketDataS_iii_param_3];
	ld.param.u64 	%rd35, [_Z27monteCarloAsianOptionKernelPfS_P12OptionParamsP10MarketDataS_iii_param_2];
	ld.param.u64 	%rd34, [_Z27monteCarloAsianOptionKernelPfS_P12OptionParamsP10MarketDataS_iii_param_1];
	cvta.to.global.u64 	%rd4, %rd34;
	cvta.to.global.u64 	%rd15, %rd35;
	cvta.to.global.u64 	%rd16, %rd36;
	mov.u32 	%r59, %ctaid.x;
	mov.u32 	%r60, %ntid.x;
	mov.u32 	%r61, %tid.x;
	mad.lo.s32 	%r1, %r59, %r60, %r61;
	mov.u32 	%r62, %ctaid.y;
	mov.u32 	%r63, %ntid.y;
	mov.u32 	%r64, %tid.y;
	mad.lo.s32 	%r65, %r62, %r63, %r64;
	mad.lo.s32 	%r2, %r49, %r1, %r65;
	add.s32 	%r3, %r2, %r269;
	xor.b32  	%r4, %r3, -1429050551;
	mul.wide.u32 	%rd17, %r65, 28;
	add.s64 	%rd5, %rd15, %rd17;
	ld.global.f32 	%f1, [%rd5];
	ld.global.f32 	%f2, [%rd5+16];
	ld.global.u32 	%r5, [%rd5+24];
	and.b32  	%r66, %r65, 15;
	mul.wide.u32 	%rd18, %r66, 1216;
	add.s64 	%rd19, %rd16, %rd18;
	ld.global.f32 	%f3, [%rd19+1212];
	ld.global.f32 	%f4, [%rd19+1208];
	ld.global.f32 	%f5, [%rd19+1204];
	ld.global.f32 	%f6, [%rd19+1200];
	ld.global.f32 	%f7, [%rd19+1196];
	ld.global.f32 	%f8, [%rd19+1192];
	ld.global.f32 	%f9, [%rd19+1188];
	ld.global.f32 	%f10, [%rd19+1184];
	ld.global.f32 	%f11, [%rd19+1180];
	ld.global.f32 	%f12, [%rd19+1176];
	ld.global.f32 	%f13, [%rd19+1172];
	ld.global.f32 	%f14, [%rd19+1168];
	ld.global.f32 	%f15, [%rd19+1164];
	ld.global.f32 	%f16, [%rd19+1160];
	ld.global.f32 	%f17, [%rd19+1156];
	ld.global.f32 	%f18, [%rd19+1152];
	ld.global.f32 	%f19, [%rd19+1148];
	ld.global.f32 	%f20, [%rd19+1144];
	ld.global.f32 	%f21, [%rd19+1140];
	ld.global.f32 	%f22, [%rd19+1136];
	ld.global.f32 	%f23, [%rd19+1132];
	ld.global.f32 	%f24, [%rd19+1128];
	ld.global.f32 	%f25, [%rd19+1124];
	ld.global.f32 	%f26, [%rd19+1120];
	ld.global.f32 	%f27, [%rd19+1116];
	ld.global.f32 	%f28, [%rd19+1112];
	ld.global.f32 	%f29, [%rd19+1108];
	ld.global.f32 	%f30, [%rd19+1104];
	ld.global.f32 	%f31, [%rd19+1100];
	ld.global.f32 	%f32, [%rd19+1096];
	ld.global.f32 	%f33, [%rd19+1092];
	ld.global.f32 	%f34, [%rd19+1088];
	ld.global.f32 	%f137, [%rd19+1084];
	ld.global.f32 	%f138, [%rd19+1080];
	ld.global.f32 	%f139, [%rd19+1076];
	ld.global.f32 	%f140, [%rd19+1072];
	ld.global.f32 	%f141, [%rd19+1068];
	ld.global.f32 	%f142, [%rd19+1064];
	ld.global.f32 	%f143, [%rd19+1060];
	ld.global.f32 	%f144, [%rd19+1056];
	ld.global.f32 	%f145, [%rd19+1052];
	ld.global.f32 	%f146, [%rd19+1048];
	ld.global.f32 	%f147, [%rd19+1044];
	ld.global.f32 	%f148, [%rd19+1040];
	ld.global.f32 	%f149, [%rd19+1036];
	ld.global.f32 	%f150, [%rd19+1032];
	ld.global.f32 	%f151, [%rd19+1028];
	ld.global.f32 	%f152, [%rd19+1024];
	ld.global.f32 	%f153, [%rd19+1020];
	ld.global.f32 	%f154, [%rd19+1016];
	ld.global.f32 	%f155, [%rd19+1012];
	ld.global.f32 	%f156, [%rd19+1008];
	ld.global.f32 	%f157, [%rd19+1004];
	ld.global.f32 	%f158, [%rd19+1000];
	ld.global.f32 	%f159, [%rd19+996];
	ld.global.f32 	%f160, [%rd19+992];
	ld.global.f32 	%f161, [%rd19+988];
	ld.global.f32 	%f162, [%rd19+984];
	ld.global.f32 	%f163, [%rd19+980];
	ld.global.f32 	%f164, [%rd19+976];
	ld.global.f32 	%f165, [%rd19+972];
	ld.global.f32 	%f166, [%rd19+968];
	ld.global.f32 	%f167, [%rd19+964];
	ld.global.f32 	%f168, [%rd19+960];
	ld.global.f32 	%f169, [%rd19+956];
	ld.global.f32 	%f170, [%rd19+952];
	ld.global.f32 	%f171, [%rd19+948];
	ld.global.f32 	%f172, [%rd19+944];
	ld.global.f32 	%f173, [%rd19+940];
	ld.global.f32 	%f174, [%rd19+936];
	ld.global.f32 	%f175, [%rd19+932];
	ld.global.f32 	%f176, [%rd19+928];
	ld.global.f32 	%f177, [%rd19+924];
	ld.global.f32 	%f178, [%rd19+920];
	ld.global.f32 	%f179, [%rd19+916];
	ld.global.f32 	%f180, [%rd19+912];
	ld.global.f32 	%f181, [%rd19+908];
	ld.global.f32 	%f182, [%rd19+904];
	ld.global.f32 	%f183, [%rd19+900];
	ld.global.f32 	%f184, [%rd19+896];
	ld.global.f32 	%f185, [%rd19+892];
	ld.global.f32 	%f186, [%rd19+888];
	ld.global.f32 	%f187, [%rd19+884];
	ld.global.f32 	%f188, [%rd19+880];
	ld.global.f32 	%f189, [%rd19+876];
	ld.global.f32 	%f190, [%rd19+872];
	ld.global.f32 	%f191, [%rd19+868];
	ld.global.f32 	%f192, [%rd19+864];
	ld.global.f32 	%f193, [%rd19+860];
	ld.global.f32 	%f194, [%rd19+856];
	ld.global.f32 	%f195, [%rd19+852];
	ld.global.f32 	%f196, [%rd19+848];
	ld.global.f32 	%f197, [%rd19+844];
	ld.global.f32 	%f198, [%rd19+840];
	ld.global.f32 	%f199, [%rd19+836];
	ld.global.f32 	%f200, [%rd19+832];
	ld.global.f32 	%f201, [%rd19+828];
	ld.global.f32 	%f202, [%rd19+824];
	ld.global.f32 	%f203, [%rd19+820];
	ld.global.f32 	%f204, [%rd19+816];
	ld.global.f32 	%f205, [%rd19+812];
	ld.global.f32 	%f206, [%rd19+808];
	ld.global.f32 	%f207, [%rd19+804];
	ld.global.f32 	%f208, [%rd19+800];
	ld.global.f32 	%f209, [%rd19+796];
	ld.global.f32 	%f210, [%rd19+792];
	ld.global.f32 	%f211, [%rd19+788];
	ld.global.f32 	%f212, [%rd19+784];
	ld.global.f32 	%f213, [%rd19+780];
	ld.global.f32 	%f214, [%rd19+776];
	ld.global.f32 	%f215, [%rd19+772];
	ld.global.f32 	%f216, [%rd19+768];
	ld.global.f32 	%f217, [%rd19+764];
	ld.global.f32 	%f218, [%rd19+760];
	ld.global.f32 	%f219, [%rd19+756];
	ld.global.f32 	%f220, [%rd19+752];
	ld.global.f32 	%f221, [%rd19+748];
	ld.global.f32 	%f222, [%rd19+744];
	ld.global.f32 	%f223, [%rd19+740];
	ld.global.f32 	%f224, [%rd19+736];
	ld.global.f32 	%f225, [%rd19+732];
	ld.global.f32 	%f226, [%rd19+728];
	ld.global.f32 	%f227, [%rd19+724];
	ld.global.f32 	%f228, [%rd19+720];
	ld.global.f32 	%f229, [%rd19+716];
	ld.global.f32 	%f230, [%rd19+712];
	ld.global.f32 	%f231, [%rd19+708];
	ld.global.f32 	%f232, [%rd19+704];
	ld.global.f32 	%f233, [%rd19+700];
	ld.global.f32 	%f234, [%rd19+696];
	ld.global.f32 	%f235, [%rd19+692];
	ld.global.f32 	%f236, [%rd19+688];
	ld.global.f32 	%f237, [%rd19+684];
	ld.global.f32 	%f238, [%rd19+680];
	ld.global.f32 	%f239, [%rd19+676];
	ld.global.f32 	%f240, [%rd19+672];
	ld.global.f32 	%f241, [%rd19+668];
	ld.global.f32 	%f242, [%rd19+664];
	ld.global.f32 	%f243, [%rd19+660];
	ld.global.f32 	%f244, [%rd19+656];
	ld.global.f32 	%f245, [%rd19+652];
	ld.global.f32 	%f246, [%rd19+648];
	ld.global.f32 	%f247, [%rd19+644];
	ld.global.f32 	%f248, [%rd19+640];
	ld.global.f32 	%f249, [%rd19+636];
	ld.global.f32 	%f250, [%rd19+632];
	ld.global.f32 	%f251, [%rd19+628];
	ld.global.f32 	%f252, [%rd19+624];
	ld.global.f32 	%f253, [%rd19+620];
	ld.global.f32 	%f254, [%rd19+616];
	ld.global.f32 	%f255, [%rd19+612];
	ld.global.f32 	%f256, [%rd19+608];
	ld.global.f32 	%f257, [%rd19+604];
	ld.global.f32 	%f258, [%rd19+600];
	ld.global.f32 	%f259, [%rd19+596];
	ld.global.f32 	%f260, [%rd19+592];
	ld.global.f32 	%f261, [%rd19+588];
	ld.global.f32 	%f262, [%rd19+584];
	ld.global.f32 	%f263, [%rd19+580];
	ld.global.f32 	%f264, [%rd19+576];
	ld.global.f32 	%f265, [%rd19+572];
	ld.global.f32 	%f266, [%rd19+568];
	ld.global.f32 	%f267, [%rd19+564];
	ld.global.f32 	%f268, [%rd19+560];
	ld.global.f32 	%f269, [%rd19+556];
	ld.global.f32 	%f270, [%rd19+552];
	ld.global.f32 	%f271, [%rd19+548];
	ld.global.f32 	%f272, [%rd19+544];
	ld.global.f32 	%f273, [%rd19+540];
	ld.global.f32 	%f274, [%rd19+536];
	ld.global.f32 	%f275, [%rd19+532];
	ld.global.f32 	%f276, [%rd19+528];
	ld.global.f32 	%f277, [%rd19+524];
	ld.global.f32 	%f278, [%rd19+520];
	ld.global.f32 	%f279, [%rd19+516];
	ld.global.f32 	%f280, [%rd19+512];
	ld.global.f32 	%f281, [%rd19+508];
	ld.global.f32 	%f282, [%rd19+504];
	ld.global.f32 	%f283, [%rd19+500];
	ld.global.f32 	%f284, [%rd19+496];
	ld.global.f32 	%f285, [%rd19+492];
	ld.global.f32 	%f286, [%rd19+488];
	ld.global.f32 	%f287, [%rd19+484];
	ld.global.f32 	%f288, [%rd19+480];
	ld.global.f32 	%f289, [%rd19+476];
	ld.global.f32 	%f290, [%rd19+472];
	ld.global.f32 	%f291, [%rd19+468];
	ld.global.f32 	%f292, [%rd19+464];
	ld.global.f32 	%f293, [%rd19+460];
	ld.global.f32 	%f294, [%rd19+456];
	ld.global.f32 	%f295, [%rd19+452];
	ld.global.f32 	%f296, [%rd19+448];
	ld.global.f32 	%f297, [%rd19+444];
	ld.global.f32 	%f298, [%rd19+440];
	ld.global.f32 	%f299, [%rd19+436];
	ld.global.f32 	%f300, [%rd19+432];
	ld.global.f32 	%f301, [%rd19+428];
	ld.global.f32 	%f302, [%rd19+424];
	ld.global.f32 	%f303, [%rd19+420];
	ld.global.f32 	%f304, [%rd19+416];
	ld.global.f32 	%f305, [%rd19+412];
	ld.global.f32 	%f306, [%rd19+408];
	ld.global.f32 	%f307, [%rd19+404];
	ld.global.f32 	%f308, [%rd19+400];
	ld.global.f32 	%f309, [%rd19+396];
	ld.global.f32 	%f310, [%rd19+392];
	ld.global.f32 	%f311, [%rd19+388];
	ld.global.f32 	%f312, [%rd19+384];
	ld.global.f32 	%f313, [%rd19+380];
	ld.global.f32 	%f314, [%rd19+376];
	ld.global.f32 	%f315, [%rd19+372];
	ld.global.f32 	%f316, [%rd19+368];
	ld.global.f32 	%f317, [%rd19+364];
	ld.global.f32 	%f318, [%rd19+360];
	ld.global.f32 	%f319, [%rd19+356];
	ld.global.f32 	%f320, [%rd19+352];
	ld.global.f32 	%f321, [%rd19+348];
	ld.global.f32 	%f322, [%rd19+344];
	ld.global.f32 	%f323, [%rd19+340];
	ld.global.f32 	%f324, [%rd19+336];
	ld.global.f32 	%f325, [%rd19+332];
	ld.global.f32 	%f326, [%rd19+328];
	ld.global.f32 	%f327, [%rd19+324];
	ld.global.f32 	%f328, [%rd19+320];
	ld.global.f32 	%f329, [%rd19+316];
	ld.global.f32 	%f330, [%rd19+312];
	ld.global.f32 	%f331, [%rd19+308];
	ld.global.f32 	%f332, [%rd19+304];
	ld.global.f32 	%f333, [%rd19+300];
	ld.global.f32 	%f334, [%rd19+296];
	ld.global.f32 	%f335, [%rd19+292];
	ld.global.f32 	%f336, [%rd19+288];
	ld.global.f32 	%f337, [%rd19+284];
	ld.global.f32 	%f338, [%rd19+280];
	ld.global.f32 	%f339, [%rd19+276];
	ld.global.f32 	%f340, [%rd19+272];
	ld.global.f32 	%f341, [%rd19+268];
	ld.global.f32 	%f342, [%rd19+264];
	ld.global.f32 	%f343, [%rd19+260];
	ld.global.f32 	%f344, [%rd19+256];
	ld.global.f32 	%f345, [%rd19+252];
	ld.global.f32 	%f346, [%rd19+248];
	ld.global.f32 	%f347, [%rd19+244];
	ld.global.f32 	%f348, [%rd19+240];
	ld.global.f32 	%f349, [%rd19+236];
	ld.global.f32 	%f350, [%rd19+232];
	ld.global.f32 	%f351, [%rd19+228];
	ld.global.f32 	%f352, [%rd19+224];
	ld.global.f32 	%f353, [%rd19+220];
	ld.global.f32 	%f354, [%rd19+216];
	ld.global.f32 	%f355, [%rd19+212];
	ld.global.f32 	%f356, [%rd19+208];
	ld.global.f32 	%f357, [%rd19+204];
	ld.global.f32 	%f358, [%rd19+200];
	ld.global.f32 	%f359, [%rd19+196];
	ld.global.f32 	%f360, [%rd19+192];
	ld.global.f32 	%f361, [%rd19+188];
	ld.global.f32 	%f362, [%rd19+184];
	ld.global.f32 	%f363, [%rd19+180];
	ld.global.f32 	%f364, [%rd19+176];
	ld.global.f32 	%f365, [%rd19+172];
	ld.global.f32 	%f366, [%rd19+168];
	ld.global.f32 	%f367, [%rd19+164];
	ld.global.f32 	%f368, [%rd19+160];
	ld.global.f32 	%f369, [%rd19+156];
	ld.global.f32 	%f370, [%rd19+152];
	ld.global.f32 	%f371, [%rd19+148];
	ld.global.f32 	%f372, [%rd19+144];
	ld.global.f32 	%f373, [%rd19+140];
	ld.global.f32 	%f374, [%rd19+136];
	ld.global.f32 	%f375, [%rd19+132];
	ld.global.f32 	%f376, [%rd19+128];
	ld.global.f32 	%f377, [%rd19+124];
	ld.global.f32 	%f378, [%rd19+120];
	ld.global.f32 	%f379, [%rd19+116];
	ld.global.f32 	%f380, [%rd19+112];
	ld.global.f32 	%f381, [%rd19+108];
	ld.global.f32 	%f382, [%rd19+104];
	ld.global.f32 	%f383, [%rd19+100];
	ld.global.f32 	%f384, [%rd19+96];
	ld.global.f32 	%f385, [%rd19+92];
	ld.global.f32 	%f386, [%rd19+88];
	ld.global.f32 	%f387, [%rd19+84];
	ld.global.f32 	%f388, [%rd19+80];
	ld.global.f32 	%f389, [%rd19+76];
	ld.global.f32 	%f390, [%rd19+72];
	ld.global.f32 	%f391, [%rd19+68];
	ld.global.f32 	%f392, [%rd19+64];
	ld.global.f32 	%f393, [%rd19+60];
	ld.global.f32 	%f394, [%rd19+56];
	ld.global.f32 	%f395, [%rd19+52];
	ld.global.f32 	%f396, [%rd19+48];
	ld.global.f32 	%f397, [%rd19+44];
	ld.global.f32 	%f398, [%rd19+40];
	ld.global.f32 	%f399, [%rd19+36];
	ld.global.f32 	%f400, [%rd19+32];
	ld.global.f32 	%f401, [%rd19+28];
	ld.global.f32 	%f402, [%rd19+24];
	ld.global.f32 	%f403, [%rd19+20];
	ld.global.f32 	%f404, [%rd19+16];
	ld.global.f32 	%f405, [%rd19+12];
	ld.global.f32 	%f406, [%rd19+8];
	ld.global.f32 	%f407, [%rd19+4];
	ld.global.f32 	%f408, [%rd19];
	st.local.f32 	[%rd1], %f408;
	st.local.f32 	[%rd1+4], %f407;
	st.local.f32 	[%rd1+8], %f406;
	st.local.f32 	[%rd1+12], %f405;
	st.local.f32 	[%rd1+16], %f404;
	st.local.f32 	[%rd1+20], %f403;
	st.local.f32 	[%rd1+24], %f402;
	st.local.f32 	[%rd1+28], %f401;
	st.local.f32 	[%rd1+32], %f400;
	st.local.f32 	[%rd1+36], %f399;
	st.local.f32 	[%rd1+40], %f398;
	st.local.f32 	[%rd1+44], %f397;
	st.local.f32 	[%rd1+48], %f396;
	st.local.f32 	[%rd1+52], %f395;
	st.local.f32 	[%rd1+56], %f394;
	st.local.f32 	[%rd1+60], %f393;
	st.local.f32 	[%rd1+64], %f392;
	st.local.f32 	[%rd1+68], %f391;
	st.local.f32 	[%rd1+72], %f390;
	st.local.f32 	[%rd1+76], %f389;
	st.local.f32 	[%rd1+80], %f388;
	st.local.f32 	[%rd1+84], %f387;
	st.local.f32 	[%rd1+88], %f386;
	st.local.f32 	[%rd1+92], %f385;
	st.local.f32 	[%rd1+96], %f384;
	st.local.f32 	[%rd1+100], %f383;
	st.local.f32 	[%rd1+104], %f382;
	st.local.f32 	[%rd1+108], %f381;
	st.local.f32 	[%rd1+112], %f380;
	st.local.f32 	[%rd1+116], %f379;
	st.local.f32 	[%rd1+120], %f378;
	st.local.f32 	[%rd1+124], %f377;
	st.local.f32 	[%rd1+128], %f376;
	st.local.f32 	[%rd1+132], %f375;
	st.local.f32 	[%rd1+136], %f374;
	st.local.f32 	[%rd1+140], %f373;
	st.local.f32 	[%rd1+144], %f372;
	st.local.f32 	[%rd1+148], %f371;
	st.local.f32 	[%rd1+152], %f370;
	st.local.f32 	[%rd1+156], %f369;
	st.local.f32 	[%rd1+160], %f368;
	st.local.f32 	[%rd1+164], %f367;
	st.local.f32 	[%rd1+168], %f366;
	st.local.f32 	[%rd1+172], %f365;
	st.local.f32 	[%rd1+176], %f364;
	st.local.f32 	[%rd1+180], %f363;
	st.local.f32 	[%rd1+184], %f362;
	st.local.f32 	[%rd1+188], %f361;
	st.local.f32 	[%rd1+192], %f360;
	st.local.f32 	[%rd1+196], %f359;
	st.local.f32 	[%rd1+200], %f358;
	st.local.f32 	[%rd1+204], %f357;
	st.local.f32 	[%rd1+208], %f356;
	st.local.f32 	[%rd1+212], %f355;
	st.local.f32 	[%rd1+216], %f354;
	st.local.f32 	[%rd1+220], %f353;
	st.local.f32 	[%rd1+224], %f352;
	st.local.f32 	[%rd1+228], %f351;
	st.local.f32 	[%rd1+232], %f350;
	st.local.f32 	[%rd1+236], %f349;
	st.local.f32 	[%rd1+240], %f348;
	st.local.f32 	[%rd1+244], %f347;
	st.local.f32 	[%rd1+248], %f346;
	st.local.f32 	[%rd1+252], %f345;
	st.local.f32 	[%rd1+256], %f344;
	st.local.f32 	[%rd1+260], %f343;
	st.local.f32 	[%rd1+264], %f342;
	st.local.f32 	[%rd1+268], %f341;
	st.local.f32 	[%rd1+272], %f340;
	st.local.f32 	[%rd1+276], %f339;
	st.local.f32 	[%rd1+280], %f338;
	st.local.f32 	[%rd1+284], %f337;
	st.local.f32 	[%rd1+288], %f336;
	st.local.f32 	[%rd1+292], %f335;
	st.local.f32 	[%rd1+296], %f334;
	st.local.f32 	[%rd1+300], %f333;
	st.local.f32 	[%rd1+304], %f332;
	st.local.f32 	[%rd1+308], %f331;
	st.local.f32 	[%rd1+312], %f330;
	st.local.f32 	[%rd1+316], %f329;
	st.local.f32 	[%rd1+320], %f328;
	st.local.f32 	[%rd1+324], %f327;
	st.local.f32 	[%rd1+328], %f326;
	st.local.f32 	[%rd1+332], %f325;
	st.local.f32 	[%rd1+336], %f324;
	st.local.f32 	[%rd1+340], %f323;
	st.local.f32 	[%rd1+344], %f322;
	st.local.f32 	[%rd1+348], %f321;
	st.local.f32 	[%rd1+352], %f320;
	st.local.f32 	[%rd1+356], %f319;
	st.local.f32 	[%rd1+360], %f318;
	st.local.f32 	[%rd1+364], %f317;
	st.local.f32 	[%rd1+368], %f316;
	st.local.f32 	[%rd1+372], %f315;
	st.local.f32 	[%rd1+376], %f314;
	st.local.f32 	[%rd1+380], %f313;
	st.local.f32 	[%rd1+384], %f312;
	st.local.f32 	[%rd1+388], %f311;
	st.local.f32 	[%rd1+392], %f310;
	st.local.f32 	[%rd1+396], %f309;
	st.local.f32 	[%rd1+400], %f308;
	st.local.f32 	[%rd1+404], %f307;
	st.local.f32 	[%rd1+408], %f306;
	st.local.f32 	[%rd1+412], %f305;
	st.local.f32 	[%rd1+416], %f304;
	st.local.f32 	[%rd1+420], %f303;
	st.local.f32 	[%rd1+424], %f302;
	st.local.f32 	[%rd1+428], %f301;
	st.local.f32 	[%rd1+432], %f300;
	st.local.f32 	[%rd1+436], %f299;
	st.local.f32 	[%rd1+440], %f298;
	st.local.f32 	[%rd1+444], %f297;
	st.local.f32 	[%rd1+448], %f296;
	st.local.f32 	[%rd1+452], %f295;
	st.local.f32 	[%rd1+456], %f294;
	st.local.f32 	[%rd1+460], %f293;
	st.local.f32 	[%rd1+464], %f292;
	st.local.f32 	[%rd1+468], %f291;
	st.local.f32 	[%rd1+472], %f290;
	st.local.f32 	[%rd1+476], %f289;
	st.local.f32 	[%rd1+480], %f288;
	st.local.f32 	[%rd1+484], %f287;
	st.local.f32 	[%rd1+488], %f286;
	st.local.f32 	[%rd1+492], %f285;
	st.local.f32 	[%rd1+496], %f284;
	st.local.f32 	[%rd1+500], %f283;
	st.local.f32 	[%rd1+504], %f282;
	st.local.f32 	[%rd1+508], %f281;
	st.local.f32 	[%rd1+512], %f280;
	st.local.f32 	[%rd1+516], %f279;
	st.local.f32 	[%rd1+520], %f278;
	st.local.f32 	[%rd1+524], %f277;
	st.local.f32 	[%rd1+528], %f276;
	st.local.f32 	[%rd1+532], %f275;
	st.local.f32 	[%rd1+536], %f274;
	st.local.f32 	[%rd1+540], %f273;
	st.local.f32 	[%rd1+544], %f272;
	st.local.f32 	[%rd1+548], %f271;
	st.local.f32 	[%rd1+552], %f270;
	st.local.f32 	[%rd1+556], %f269;
	st.local.f32 	[%rd1+560], %f268;
	st.local.f32 	[%rd1+564], %f267;
	st.local.f32 	[%rd1+568], %f266;
	st.local.f32 	[%rd1+572], %f265;
	st.local.f32 	[%rd1+576], %f264;
	st.local.f32 	[%rd1+580], %f263;
	st.local.f32 	[%rd1+584], %f262;
	st.local.f32 	[%rd1+588], %f261;
	st.local.f32 	[%rd1+592], %f260;
	st.local.f32 	[%rd1+596], %f259;
	st.local.f32 	[%rd1+600], %f258;
	st.local.f32 	[%rd1+604], %f257;
	st.local.f32 	[%rd1+608], %f256;
	st.local.f32 	[%rd1+612], %f255;
	st.local.f32 	[%rd1+616], %f254;
	st.local.f32 	[%rd1+620], %f253;
	st.local.f32 	[%rd1+624], %f252;
	st.local.f32 	[%rd1+628], %f251;
	st.local.f32 	[%rd1+632], %f250;
	st.local.f32 	[%rd1+636], %f249;
	st.local.f32 	[%rd1+640], %f248;
	st.local.f32 	[%rd1+644], %f247;
	st.local.f32 	[%rd1+648], %f246;
	st.local.f32 	[%rd1+652], %f245;
	st.local.f32 	[%rd1+656], %f244;
	st.local.f32 	[%rd1+660], %f243;
	st.local.f32 	[%rd1+664], %f242;
	st.local.f32 	[%rd1+668], %f241;
	st.local.f32 	[%rd1+672], %f240;
	st.local.f32 	[%rd1+676], %f239;
	st.local.f32 	[%rd1+680], %f238;
	st.local.f32 	[%rd1+684], %f237;
	st.local.f32 	[%rd1+688], %f236;
	st.local.f32 	[%rd1+692], %f235;
	st.local.f32 	[%rd1+696], %f234;
	st.local.f32 	[%rd1+700], %f233;
	st.local.f32 	[%rd1+704], %f232;
	st.local.f32 	[%rd1+708], %f231;
	st.local.f32 	[%rd1+712], %f230;
	st.local.f32 	[%rd1+716], %f229;
	st.local.f32 	[%rd1+720], %f228;
	st.local.f32 	[%rd1+724], %f227;
	st.local.f32 	[%rd1+728], %f226;
	st.local.f32 	[%rd1+732], %f225;
	st.local.f32 	[%rd1+736], %f224;
	st.local.f32 	[%rd1+740], %f223;
	st.local.f32 	[%rd1+744], %f222;
	st.local.f32 	[%rd1+748], %f221;
	st.local.f32 	[%rd1+752], %f220;
	st.local.f32 	[%rd1+756], %f219;
	st.local.f32 	[%rd1+760], %f218;
	st.local.f32 	[%rd1+764], %f217;
	st.local.f32 	[%rd1+768], %f216;
	st.local.f32 	[%rd1+772], %f215;
	st.local.f32 	[%rd1+776], %f214;
	st.local.f32 	[%rd1+780], %f213;
	st.local.f32 	[%rd1+784], %f212;
	st.local.f32 	[%rd1+788], %f211;
	st.local.f32 	[%rd1+792], %f210;
	st.local.f32 	[%rd1+796], %f209;
	st.local.f32 	[%rd1+800], %f208;
	st.local.f32 	[%rd1+804], %f207;
	st.local.f32 	[%rd1+808], %f206;
	st.local.f32 	[%rd1+812], %f205;
	st.local.f32 	[%rd1+816], %f204;
	st.local.f32 	[%rd1+820], %f203;
	st.local.f32 	[%rd1+824], %f202;
	st.local.f32 	[%rd1+828], %f201;
	st.local.f32 	[%rd1+832], %f200;
	st.local.f32 	[%rd1+836], %f199;
	st.local.f32 	[%rd1+840], %f198;
	st.local.f32 	[%rd1+844], %f197;
	st.local.f32 	[%rd1+848], %f196;
	st.local.f32 	[%rd1+852], %f195;
	st.local.f32 	[%rd1+856], %f194;
	st.local.f32 	[%rd1+860], %f193;
	st.local.f32 	[%rd1+864], %f192;
	st.local.f32 	[%rd1+868], %f191;
	st.local.f32 	[%rd1+872], %f190;
	st.local.f32 	[%rd1+876], %f189;
	st.local.f32 	[%rd1+880], %f188;
	st.local.f32 	[%rd1+884], %f187;
	st.local.f32 	[%rd1+888], %f186;
	st.local.f32 	[%rd1+892], %f185;
	st.local.f32 	[%rd1+896], %f184;
	st.local.f32 	[%rd1+900], %f183;
	st.local.f32 	[%rd1+904], %f182;
	st.local.f32 	[%rd1+908], %f181;
	st.local.f32 	[%rd1+912], %f180;
	st.local.f32 	[%rd1+916], %f179;
	st.local.f32 	[%rd1+920], %f178;
	st.local.f32 	[%rd1+924], %f177;
	st.local.f32 	[%rd1+928], %f176;
	st.local.f32 	[%rd1+932], %f175;
	st.local.f32 	[%rd1+936], %f174;
	st.local.f32 	[%rd1+940], %f173;
	st.local.f32 	[%rd1+944], %f172;
	st.local.f32 	[%rd1+948], %f171;
	st.local.f32 	[%rd1+952], %f170;
	st.local.f32 	[%rd1+956], %f169;
	st.local.f32 	[%rd1+960], %f168;
	st.local.f32 	[%rd1+964], %f167;
	st.local.f32 	[%rd1+968], %f166;
	st.local.f32 	[%rd1+972], %f165;
	st.local.f32 	[%rd1+976], %f164;
	st.local.f32 	[%rd1+980], %f163;
	st.local.f32 	[%rd1+984], %f162;
	st.local.f32 	[%rd1+988], %f161;
	st.local.f32 	[%rd1+992], %f160;
	st.local.f32 	[%rd1+996], %f159;
	st.local.f32 	[%rd1+1000], %f158;
	st.local.f32 	[%rd1+1004], %f157;
	st.local.f32 	[%rd1+1008], %f156;
	st.local.f32 	[%rd1+1012], %f155;
	st.local.f32 	[%rd1+1016], %f154;
	st.local.f32 	[%rd1+1020], %f153;
	st.local.f32 	[%rd1+1024], %f152;
	st.local.f32 	[%rd1+1028], %f151;
	st.local.f32 	[%rd1+1032], %f150;
	st.local.f32 	[%rd1+1036], %f149;
	st.local.f32 	[%rd1+1040], %f148;
	st.local.f32 	[%rd1+1044], %f147;
	st.local.f32 	[%rd1+1048], %f146;
	st.local.f32 	[%rd1+1052], %f145;
	st.local.f32 	[%rd1+1056], %f144;
	st.local.f32 	[%rd1+1060], %f143;
	st.local.f32 	[%rd1+1064], %f142;
	st.local.f32 	[%rd1+1068], %f141;
	st.local.f32 	[%rd1+1072], %f140;
	st.local.f32 	[%rd1+1076], %f139;
	st.local.f32 	[%rd1+1080], %f138;
	st.local.f32 	[%rd1+1084], %f137;
	st.local.f32 	[%rd1+1088], %f34;
	st.local.f32 	[%rd1+1092], %f33;
	st.local.f32 	[%rd1+1096], %f32;
	st.local.f32 	[%rd1+1100], %f31;
	st.local.f32 	[%rd1+1104], %f30;
	st.local.f32 	[%rd1+1108], %f29;
	st.local.f32 	[%rd1+1112], %f28;
	st.local.f32 	[%rd1+1116], %f27;
	st.local.f32 	[%rd1+1120], %f26;
	st.local.f32 	[%rd1+1124], %f25;
	st.local.f32 	[%rd1+1128], %f24;
	st.local.f32 	[%rd1+1132], %f23;
	st.local.f32 	[%rd1+1136], %f22;
	st.local.f32 	[%rd1+1140], %f21;
	st.local.f32 	[%rd1+1144], %f20;
	st.local.f32 	[%rd1+1148], %f19;
	st.local.f32 	[%rd1+1152], %f18;
	st.local.f32 	[%rd1+1156], %f17;
	st.local.f32 	[%rd1+1160], %f16;
	st.local.f32 	[%rd1+1164], %f15;
	st.local.f32 	[%rd1+1168], %f14;
	st.local.f32 	[%rd1+1172], %f13;
	st.local.f32 	[%rd1+1176], %f12;
	st.local.f32 	[%rd1+1180], %f11;
	st.local.f32 	[%rd1+1184], %f10;
	st.local.f32 	[%rd1+1188], %f9;
	st.local.f32 	[%rd1+1192], %f8;
	st.local.f32 	[%rd1+1196], %f7;
	st.local.f32 	[%rd1+1200], %f6;
	st.local.f32 	[%rd1+1204], %f5;
	st.local.f32 	[%rd1+1208], %f4;
	st.local.f32 	[%rd1+1212], %f3;
	mov.u32 	%r67, %nctaid.x;
	mul.lo.s32 	%r68, %r67, %r60;
	div.u32 	%r6, %r268, %r68;
	setp.gt.u32 	%p4, %r68, %r268;
	mov.f32 	%f850, 0f00000000;
	mov.f32 	%f851, %f850;
	@%p4 bra 	$L__BB0_38;
	mul.lo.s32 	%r70, %r4, 1099087573;
	setp.gt.s32 	%p5, %r3, -1;
	selp.b32 	%r71, -644748465, -1947113066, %p5;
	ld.global.f32 	%f410, [%rd5+8];
	ld.global.f32 	%f411, [%rd5+20];
	add.s32 	%r285, %r70, 5783321;
	xor.b32  	%r286, %r71, 88675123;
	add.s32 	%r287, %r71, 521288629;
	xor.b32  	%r288, %r70, 362436069;
	add.s32 	%r289, %r70, 123456789;
	cvt.rn.f32.s32 	%f35, %r5;
	div.rn.f32 	%f36, %f2, %f35;
	sub.f32 	%f37, %f410, %f411;
	neg.f32 	%f38, %f411;
	mul.lo.s32 	%r12, %r1, 252;
	neg.f32 	%f412, %f410;
	mul.f32 	%f413, %f2, %f412;
	fma.rn.f32 	%f414, %f413, 0f3BBB989D, 0f3F000000;
	cvt.sat.f32.f32 	%f415, %f414;
	mov.f32 	%f416, 0f4B400001;
	mov.f32 	%f417, 0f437C0000;
	fma.rm.f32 	%f418, %f415, %f417, %f416;
	add.f32 	%f419, %f418, 0fCB40007F;
	neg.f32 	%f420, %f419;
	fma.rn.f32 	%f421, %f413, 0f3FB8AA3B, %f420;
	fma.rn.f32 	%f39, %f413, 0f32A57060, %f421;
	mov.b32 	%r72, %f418;
	shl.b32 	%r73, %r72, 23;
	mov.b32 	%f40, %r73;
	mul.f32 	%f41, %f1, 0f3F8CCCCD;
	add.s32 	%r74, %r71, %r70;
	add.s32 	%r290, %r74, 6615241;
	mov.b32 	%r270, 0;
	mov.f32 	%f851, 0f00000000;
	ex2.approx.ftz.f32 	%f813, %f39;
	mul.f32 	%f814, %f813, %f40;
	mov.f32 	%f850, %f851;
$L__BB0_3:
	setp.lt.s32 	%p6, %r5, 1;
	mov.f32 	%f831, 0f00000000;
	st.local.v4.f32 	[%rd3], {%f831, %f831, %f831, %f831};
	st.local.v4.f32 	[%rd3+16], {%f831, %f831, %f831, %f831};
	st.local.v4.f32 	[%rd3+32], {%f831, %f831, %f831, %f831};
	st.local.v4.f32 	[%rd3+48], {%f831, %f831, %f831, %f831};
	st.local.v4.f32 	[%rd2], {%f34, %f33, %f32, %f31};
	st.local.v4.f32 	[%rd2+16], {%f30, %f29, %f28, %f27};
	st.local.v4.f32 	[%rd2+32], {%f26, %f25, %f24, %f23};
	st.local.v4.f32 	[%rd2+48], {%f22, %f21, %f20, %f19};
	mov.f32 	%f832, %f831;
	mov.f32 	%f833, %f831;
	mov.f32 	%f834, %f831;
	mov.f32 	%f835, %f831;
	mov.f32 	%f836, %f831;
	mov.f32 	%f837, %f831;
	mov.f32 	%f838, %f831;
	mov.f32 	%f839, %f831;
	mov.f32 	%f840, %f831;
	mov.f32 	%f841, %f831;
	mov.f32 	%f842, %f831;
	mov.f32 	%f843, %f831;
	mov.f32 	%f844, %f831;
	mov.f32 	%f845, %f831;
	mov.f32 	%f846, %f831;
	@%p6 bra 	$L__BB0_25;
	sqrt.rn.f32 	%f45, %f36;
	mov.b32 	%r277, 0;
$L__BB0_5:
	shr.u32 	%r77, %r289, 2;
	xor.b32  	%r78, %r77, %r289;
	shl.b32 	%r79, %r285, 4;
	shl.b32 	%r80, %r78, 1;
	xor.b32  	%r81, %r79, %r80;
	xor.b32  	%r82, %r81, %r285;
	xor.b32  	%r83, %r82, %r78;
	add.s32 	%r84, %r290, %r83;
	add.s32 	%r85, %r84, 362437;
	shr.u32 	%r86, %r288, 2;
	xor.b32  	%r87, %r86, %r288;
	shl.b32 	%r88, %r83, 4;
	shl.b32 	%r89, %r87, 1;
	xor.b32  	%r90, %r89, %r88;
	xor.b32  	%r91, %r90, %r87;
	xor.b32  	%r92, %r91, %r83;
	add.s32 	%r93, %r290, %r92;
	add.s32 	%r94, %r93, 724874;
	cvt.rn.f32.u32 	%f423, %r85;
	fma.rn.f32 	%f424, %f423, 0f2F800000, 0f2F000000;
	cvt.rn.f32.u32 	%f425, %r94;
	fma.rn.f32 	%f426, %f425, 0f30C90FDB, 0f30490FDB;
	setp.lt.f32 	%p7, %f424, 0f00800000;
	mul.f32 	%f427, %f424, 0f4B000000;
	selp.f32 	%f428, %f427, %f424, %p7;
	selp.f32 	%f429, 0fC1B80000, 0f00000000, %p7;
	mov.b32 	%r95, %f428;
	add.s32 	%r96, %r95, -1059760811;
	and.b32  	%r97, %r96, -8388608;
	sub.s32 	%r98, %r95, %r97;
	mov.b32 	%f430, %r98;
	cvt.rn.f32.s32 	%f431, %r97;
	fma.rn.f32 	%f432, %f431, 0f34000000, %f429;
	add.f32 	%f433, %f430, 0fBF800000;
	fma.rn.f32 	%f434, %f433, 0fBE055027, 0f3E1039F6;
	fma.rn.f32 	%f435, %f434, %f433, 0fBDF8CDCC;
	fma.rn.f32 	%f436, %f435, %f433, 0f3E0F2955;
	fma.rn.f32 	%f437, %f436, %f433, 0fBE2AD8B9;
	fma.rn.f32 	%f438, %f437, %f433, 0f3E4CED0B;
	fma.rn.f32 	%f439, %f438, %f433, 0fBE7FFF22;
	fma.rn.f32 	%f440, %f439, %f433, 0f3EAAAA78;
	fma.rn.f32 	%f441, %f440, %f433, 0fBF000000;
	mul.f32 	%f442, %f433, %f441;
	fma.rn.f32 	%f443, %f442, %f433, %f433;
	fma.rn.f32 	%f444, %f432, 0f3F317218, %f443;
	setp.gt.u32 	%p8, %r95, 2139095039;
	fma.rn.f32 	%f445, %f428, 0f7F800000, 0f7F800000;
	selp.f32 	%f446, %f445, %f444, %p8;
	setp.eq.f32 	%p9, %f428, 0f00000000;
	mul.f32 	%f447, %f446, 0fC0000000;
	selp.f32 	%f448, 0f7F800000, %f447, %p9;
	sqrt.rn.f32 	%f449, %f448;
	sin.approx.f32 	%f450, %f426;
	cos.approx.f32 	%f451, %f426;
	mul.f32 	%f46, %f449, %f450;
	mul.f32 	%f47, %f449, %f451;
	shr.u32 	%r99, %r287, 2;
	xor.b32  	%r100, %r99, %r287;
	shl.b32 	%r101, %r92, 4;
	shl.b32 	%r102, %r100, 1;
	xor.b32  	%r103, %r101, %r102;
	xor.b32  	%r104, %r103, %r92;
	xor.b32  	%r105, %r104, %r100;
	add.s32 	%r106, %r290, %r105;
	add.s32 	%r107, %r106, 1087311;
	shr.u32 	%r108, %r286, 2;
	xor.b32  	%r109, %r108, %r286;
	shl.b32 	%r110, %r105, 4;
	shl.b32 	%r111, %r109, 1;
	xor.b32  	%r112, %r111, %r110;
	xor.b32  	%r113, %r112, %r109;
	xor.b32  	%r114, %r113, %r105;
	add.s32 	%r115, %r290, %r114;
	add.s32 	%r116, %r115, 1449748;
	cvt.rn.f32.u32 	%f452, %r107;
	fma.rn.f32 	%f453, %f452, 0f2F800000, 0f2F000000;
	cvt.rn.f32.u32 	%f454, %r116;
	fma.rn.f32 	%f455, %f454, 0f30C90FDB, 0f30490FDB;
	setp.lt.f32 	%p10, %f453, 0f00800000;
	mul.f32 	%f456, %f453, 0f4B000000;
	selp.f32 	%f457, %f456, %f453, %p10;
	selp.f32 	%f458, 0fC1B80000, 0f00000000, %p10;
	mov.b32 	%r117, %f457;
	add.s32 	%r118, %r117, -1059760811;
	and.b32  	%r119, %r118, -8388608;
	sub.s32 	%r120, %r117, %r119;
	mov.b32 	%f459, %r120;
	cvt.rn.f32.s32 	%f460, %r119;
	fma.rn.f32 	%f461, %f460, 0f34000000, %f458;
	add.f32 	%f462, %f459, 0fBF800000;
	fma.rn.f32 	%f463, %f462, 0fBE055027, 0f3E1039F6;
	fma.rn.f32 	%f464, %f463, %f462, 0fBDF8CDCC;
	fma.rn.f32 	%f465, %f464, %f462, 0f3E0F2955;
	fma.rn.f32 	%f466, %f465, %f462, 0fBE2AD8B9;
	fma.rn.f32 	%f467, %f466, %f462, 0f3E4CED0B;
	fma.rn.f32 	%f468, %f467, %f462, 0fBE7FFF22;
	fma.rn.f32 	%f469, %f468, %f462, 0f3EAAAA78;
	fma.rn.f32 	%f470, %f469, %f462, 0fBF000000;
	mul.f32 	%f471, %f462, %f470;
	fma.rn.f32 	%f472, %f471, %f462, %f462;
	fma.rn.f32 	%f473, %f461, 0f3F317218, %f472;
	setp.gt.u32 	%p11, %r117, 2139095039;
	fma.rn.f32 	%f474, %f457, 0f7F800000, 0f7F800000;
	selp.f32 	%f475, %f474, %f473, %p11;
	setp.eq.f32 	%p12, %f457, 0f00000000;
	mul.f32 	%f476, %f475, 0fC0000000;
	selp.f32 	%f477, 0f7F800000, %f476, %p12;
	sqrt.rn.f32 	%f478, %f477;
	sin.approx.f32 	%f479, %f455;
	cos.approx.f32 	%f480, %f455;
	mul.f32 	%f48, %f478, %f479;
	mul.f32 	%f49, %f478, %f480;
	shr.u32 	%r121, %r285, 2;
	xor.b32  	%r122, %r121, %r285;
	shl.b32 	%r123, %r114, 4;
	shl.b32 	%r124, %r122, 1;
	xor.b32  	%r125, %r123, %r124;
	xor.b32  	%r126, %r125, %r114;
	xor.b32  	%r127, %r126, %r122;
	add.s32 	%r128, %r290, %r127;
	add.s32 	%r129, %r128, 1812185;
	shr.u32 	%r130, %r83, 2;
	xor.b32  	%r131, %r130, %r83;
	shl.b32 	%r132, %r127, 4;
	shl.b32 	%r133, %r131, 1;
	xor.b32  	%r134, %r133, %r132;
	xor.b32  	%r135, %r134, %r131;
	xor.b32  	%r136, %r135, %r127;
	add.s32 	%r137, %r290, %r136;
	add.s32 	%r138, %r137, 2174622;
	cvt.rn.f32.u32 	%f481, %r129;
	fma.rn.f32 	%f482, %f481, 0f2F800000, 0f2F000000;
	cvt.rn.f32.u32 	%f483, %r138;
	fma.rn.f32 	%f484, %f483, 0f30C90FDB, 0f30490FDB;
	setp.lt.f32 	%p13, %f482, 0f00800000;
	mul.f32 	%f485, %f482, 0f4B000000;
	selp.f32 	%f486, %f485, %f482, %p13;
	selp.f32 	%f487, 0fC1B80000, 0f00000000, %p13;
	mov.b32 	%r139, %f486;
	add.s32 	%r140, %r139, -1059760811;
	and.b32  	%r141, %r140, -8388608;
	sub.s32 	%r142, %r139, %r141;
	mov.b32 	%f488, %r142;
	cvt.rn.f32.s32 	%f489, %r141;
	fma.rn.f32 	%f490, %f489, 0f34000000, %f487;
	add.f32 	%f491, %f488, 0fBF800000;
	fma.rn.f32 	%f492, %f491, 0fBE055027, 0f3E1039F6;
	fma.rn.f32 	%f493, %f492, %f491, 0fBDF8CDCC;
	fma.rn.f32 	%f494, %f493, %f491, 0f3E0F2955;
	fma.rn.f32 	%f495, %f494, %f491, 0fBE2AD8B9;
	fma.rn.f32 	%f496, %f495, %f491, 0f3E4CED0B;
	fma.rn.f32 	%f497, %f496, %f491, 0fBE7FFF22;
	fma.rn.f32 	%f498, %f497, %f491, 0f3EAAAA78;
	fma.rn.f32 	%f499, %f498, %f491, 0fBF000000;
	mul.f32 	%f500, %f491, %f499;
	fma.rn.f32 	%f501, %f500, %f491, %f491;
	fma.rn.f32 	%f502, %f490, 0f3F317218, %f501;
	setp.gt.u32 	%p14, %r139, 2139095039;
	fma.rn.f32 	%f503, %f486, 0f7F800000, 0f7F800000;
	selp.f32 	%f504, %f503, %f502, %p14;
	setp.eq.f32 	%p15, %f486, 0f00000000;
	mul.f32 	%f505, %f504, 0fC0000000;
	selp.f32 	%f506, 0f7F800000, %f505, %p15;
	sqrt.rn.f32 	%f507, %f506;
	sin.approx.f32 	%f508, %f484;
	cos.approx.f32 	%f509, %f484;
	mul.f32 	%f50, %f507, %f508;
	mul.f32 	%f51, %f507, %f509;
	shr.u32 	%r143, %r92, 2;
	xor.b32  	%r144, %r143, %r92;
	shl.b32 	%r145, %r136, 4;
	shl.b32 	%r146, %r144, 1;
	xor.b32  	%r147, %r145, %r146;
	xor.b32  	%r148, %r147, %r136;
	xor.b32  	%r149, %r148, %r144;
	add.s32 	%r150, %r290, %r149;
	add.s32 	%r151, %r150, 2537059;
	shr.u32 	%r152, %r105, 2;
	xor.b32  	%r153, %r152, %r105;
	shl.b32 	%r154, %r149, 4;
	shl.b32 	%r155, %r153, 1;
	xor.b32  	%r156, %r155, %r154;
	xor.b32  	%r157, %r156, %r153;
	xor.b32  	%r158, %r157, %r149;
	add.s32 	%r159, %r290, %r158;
	add.s32 	%r160, %r159, 2899496;
	cvt.rn.f32.u32 	%f510, %r151;
	fma.rn.f32 	%f511, %f510, 0f2F800000, 0f2F000000;
	cvt.rn.f32.u32 	%f512, %r160;
	fma.rn.f32 	%f513, %f512, 0f30C90FDB, 0f30490FDB;
	setp.lt.f32 	%p16, %f511, 0f00800000;
	mul.f32 	%f514, %f511, 0f4B000000;
	selp.f32 	%f515, %f514, %f511, %p16;
	selp.f32 	%f516, 0fC1B80000, 0f00000000, %p16;
	mov.b32 	%r161, %f515;
	add.s32 	%r162, %r161, -1059760811;
	and.b32  	%r163, %r162, -8388608;
	sub.s32 	%r164, %r161, %r163;
	mov.b32 	%f517, %r164;
	cvt.rn.f32.s32 	%f518, %r163;
	fma.rn.f32 	%f519, %f518, 0f34000000, %f516;
	add.f32 	%f520, %f517, 0fBF800000;
	fma.rn.f32 	%f521, %f520, 0fBE055027, 0f3E1039F6;
	fma.rn.f32 	%f522, %f521, %f520, 0fBDF8CDCC;
	fma.rn.f32 	%f523, %f522, %f520, 0f3E0F2955;
	fma.rn.f32 	%f524, %f523, %f520, 0fBE2AD8B9;
	fma.rn.f32 	%f525, %f524, %f520, 0f3E4CED0B;
	fma.rn.f32 	%f526, %f525, %f520, 0fBE7FFF22;
	fma.rn.f32 	%f527, %f526, %f520, 0f3EAAAA78;
	fma.rn.f32 	%f528, %f527, %f520, 0fBF000000;
	mul.f32 	%f529, %f520, %f528;
	fma.rn.f32 	%f530, %f529, %f520, %f520;
	fma.rn.f32 	%f531, %f519, 0f3F317218, %f530;
	setp.gt.u32 	%p17, %r161, 2139095039;
	fma.rn.f32 	%f532, %f515, 0f7F800000, 0f7F800000;
	selp.f32 	%f533, %f532, %f531, %p17;
	setp.eq.f32 	%p18, %f515, 0f00000000;
	mul.f32 	%f534, %f533, 0fC0000000;
	selp.f32 	%f535, 0f7F800000, %f534, %p18;
	sqrt.rn.f32 	%f536, %f535;
	sin.approx.f32 	%f537, %f513;
	cos.approx.f32 	%f538, %f513;
	mul.f32 	%f52, %f536, %f537;
	mul.f32 	%f53, %f536, %f538;
	shr.u32 	%r165, %r114, 2;
	xor.b32  	%r166, %r165, %r114;
	shl.b32 	%r167, %r158, 4;
	shl.b32 	%r168, %r166, 1;
	xor.b32  	%r169, %r167, %r168;
	xor.b32  	%r170, %r169, %r158;
	xor.b32  	%r171, %r170, %r166;
	add.s32 	%r172, %r290, %r171;
	add.s32 	%r173, %r172, 3261933;
	shr.u32 	%r174, %r127, 2;
	xor.b32  	%r175, %r174, %r127;
	shl.b32 	%r176, %r171, 4;
	shl.b32 	%r177, %r175, 1;
	xor.b32  	%r178, %r177, %r176;
	xor.b32  	%r179, %r178, %r175;
	xor.b32  	%r180, %r179, %r171;
	add.s32 	%r181, %r290, %r180;
	add.s32 	%r182, %r181, 3624370;
	cvt.rn.f32.u32 	%f539, %r173;
	fma.rn.f32 	%f540, %f539, 0f2F800000, 0f2F000000;
	cvt.rn.f32.u32 	%f541, %r182;
	fma.rn.f32 	%f542, %f541, 0f30C90FDB, 0f30490FDB;
	setp.lt.f32 	%p19, %f540, 0f00800000;
	mul.f32 	%f543, %f540, 0f4B000000;
	selp.f32 	%f544, %f543, %f540, %p19;
	selp.f32 	%f545, 0fC1B80000, 0f00000000, %p19;
	mov.b32 	%r183, %f544;
	add.s32 	%r184, %r183, -1059760811;
	and.b32  	%r185, %r184, -8388608;
	sub.s32 	%r186, %r183, %r185;
	mov.b32 	%f546, %r186;
	cvt.rn.f32.s32 	%f547, %r185;
	fma.rn.f32 	%f548, %f547, 0f34000000, %f545;
	add.f32 	%f549, %f546, 0fBF800000;
	fma.rn.f32 	%f550, %f549, 0fBE055027, 0f3E1039F6;
	fma.rn.f32 	%f551, %f550, %f549, 0fBDF8CDCC;
	fma.rn.f32 	%f552, %f551, %f549, 0f3E0F2955;
	fma.rn.f32 	%f553, %f552, %f549, 0fBE2AD8B9;
	fma.rn.f32 	%f554, %f553, %f549, 0f3E4CED0B;
	fma.rn.f32 	%f555, %f554, %f549, 0fBE7FFF22;
	fma.rn.f32 	%f556, %f555, %f549, 0f3EAAAA78;
	fma.rn.f32 	%f557, %f556, %f549, 0fBF000000;
	mul.f32 	%f558, %f549, %f557;
	fma.rn.f32 	%f559, %f558, %f549, %f549;
	fma.rn.f32 	%f560, %f548, 0f3F317218, %f559;
	setp.gt.u32 	%p20, %r183, 2139095039;
	fma.rn.f32 	%f561, %f544, 0f7F800000, 0f7F800000;
	selp.f32 	%f562, %f561, %f560, %p20;
	setp.eq.f32 	%p21, %f544, 0f00000000;
	mul.f32 	%f563, %f562, 0fC0000000;
	selp.f32 	%f564, 0f7F800000, %f563, %p21;
	sqrt.rn.f32 	%f565, %f564;
	sin.approx.f32 	%f566, %f542;
	cos.approx.f32 	%f567, %f542;
	mul.f32 	%f54, %f565, %f566;
	mul.f32 	%f55, %f565, %f567;
	shr.u32 	%r187, %r136, 2;
	xor.b32  	%r188, %r187, %r136;
	shl.b32 	%r189, %r180, 4;
	shl.b32 	%r190, %r188, 1;
	xor.b32  	%r191, %r189, %r190;
	xor.b32  	%r192, %r191, %r180;
	xor.b32  	%r193, %r192, %r188;
	add.s32 	%r194, %r290, %r193;
	add.s32 	%r195, %r194, 3986807;
	shr.u32 	%r196, %r149, 2;
	xor.b32  	%r197, %r196, %r149;
	shl.b32 	%r198, %r193, 4;
	shl.b32 	%r199, %r197, 1;
	xor.b32  	%r200, %r199, %r198;
	xor.b32  	%r201, %r200, %r197;
	xor.b32  	%r289, %r201, %r193;
	add.s32 	%r202, %r290, %r289;
	add.s32 	%r203, %r202, 4349244;
	cvt.rn.f32.u32 	%f568, %r195;
	fma.rn.f32 	%f569, %f568, 0f2F800000, 0f2F000000;
	cvt.rn.f32.u32 	%f570, %r203;
	fma.rn.f32 	%f571, %f570, 0f30C90FDB, 0f30490FDB;
	setp.lt.f32 	%p22, %f569, 0f00800000;
	mul.f32 	%f572, %f569, 0f4B000000;
	selp.f32 	%f573, %f572, %f569, %p22;
	selp.f32 	%f574, 0fC1B80000, 0f00000000, %p22;
	mov.b32 	%r204, %f573;
	add.s32 	%r205, %r204, -1059760811;
	and.b32  	%r206, %r205, -8388608;
	sub.s32 	%r207, %r204, %r206;
	mov.b32 	%f575, %r207;
	cvt.rn.f32.s32 	%f576, %r206;
	fma.rn.f32 	%f577, %f576, 0f34000000, %f574;
	add.f32 	%f578, %f575, 0fBF800000;
	fma.rn.f32 	%f579, %f578, 0fBE055027, 0f3E1039F6;
	fma.rn.f32 	%f580, %f579, %f578, 0fBDF8CDCC;
	fma.rn.f32 	%f581, %f580, %f578, 0f3E0F2955;
	fma.rn.f32 	%f582, %f581, %f578, 0fBE2AD8B9;
	fma.rn.f32 	%f583, %f582, %f578, 0f3E4CED0B;
	fma.rn.f32 	%f584, %f583, %f578, 0fBE7FFF22;
	fma.rn.f32 	%f585, %f584, %f578, 0f3EAAAA78;
	fma.rn.f32 	%f586, %f585, %f578, 0fBF000000;
	mul.f32 	%f587, %f578, %f586;
	fma.rn.f32 	%f588, %f587, %f578, %f578;
	fma.rn.f32 	%f589, %f577, 0f3F317218, %f588;
	setp.gt.u32 	%p23, %r204, 2139095039;
	fma.rn.f32 	%f590, %f573, 0f7F800000, 0f7F800000;
	selp.f32 	%f591, %f590, %f589, %p23;
	setp.eq.f32 	%p24, %f573, 0f00000000;
	mul.f32 	%f592, %f591, 0fC0000000;
	selp.f32 	%f593, 0f7F800000, %f592, %p24;
	sqrt.rn.f32 	%f594, %f593;
	sin.approx.f32 	%f595, %f571;
	cos.approx.f32 	%f596, %f571;
	mul.f32 	%f56, %f594, %f595;
	mul.f32 	%f57, %f594, %f596;
	shr.u32 	%r208, %r158, 2;
	xor.b32  	%r209, %r208, %r158;
	shl.b32 	%r210, %r289, 4;
	shl.b32 	%r211, %r209, 1;
	xor.b32  	%r212, %r210, %r211;
	xor.b32  	%r213, %r212, %r289;
	xor.b32  	%r288, %r213, %r209;
	add.s32 	%r214, %r290, %r288;
	add.s32 	%r215, %r214, 4711681;
	shr.u32 	%r216, %r171, 2;
	xor.b32  	%r217, %r216, %r171;
	shl.b32 	%r218, %r288, 4;
	shl.b32 	%r219, %r217, 1;
	xor.b32  	%r220, %r219, %r218;
	xor.b32  	%r221, %r220, %r217;
	xor.b32  	%r287, %r221, %r288;
	add.s32 	%r222, %r290, %r287;
	add.s32 	%r223, %r222, 5074118;
	cvt.rn.f32.u32 	%f597, %r215;
	fma.rn.f32 	%f598, %f597, 0f2F800000, 0f2F000000;
	cvt.rn.f32.u32 	%f599, %r223;
	fma.rn.f32 	%f600, %f599, 0f30C90FDB, 0f30490FDB;
	setp.lt.f32 	%p25, %f598, 0f00800000;
	mul.f32 	%f601, %f598, 0f4B000000;
	selp.f32 	%f602, %f601, %f598, %p25;
	selp.f32 	%f603, 0fC1B80000, 0f00000000, %p25;
	mov.b32 	%r224, %f602;
	add.s32 	%r225, %r224, -1059760811;
	and.b32  	%r226, %r225, -8388608;
	sub.s32 	%r227, %r224, %r226;
	mov.b32 	%f604, %r227;
	cvt.rn.f32.s32 	%f605, %r226;
	fma.rn.f32 	%f606, %f605, 0f34000000, %f603;
	add.f32 	%f607, %f604, 0fBF800000;
	fma.rn.f32 	%f608, %f607, 0fBE055027, 0f3E1039F6;
	fma.rn.f32 	%f609, %f608, %f607, 0fBDF8CDCC;
	fma.rn.f32 	%f610, %f609, %f607, 0f3E0F2955;
	fma.rn.f32 	%f611, %f610, %f607, 0fBE2AD8B9;
	fma.rn.f32 	%f612, %f611, %f607, 0f3E4CED0B;
	fma.rn.f32 	%f613, %f612, %f607, 0fBE7FFF22;
	fma.rn.f32 	%f614, %f613, %f607, 0f3EAAAA78;
	fma.rn.f32 	%f615, %f614, %f607, 0fBF000000;
	mul.f32 	%f616, %f607, %f615;
	fma.rn.f32 	%f617, %f616, %f607, %f607;
	fma.rn.f32 	%f618, %f606, 0f3F317218, %f617;
	setp.gt.u32 	%p26, %r224, 2139095039;
	fma.rn.f32 	%f619, %f602, 0f7F800000, 0f7F800000;
	selp.f32 	%f620, %f619, %f618, %p26;
	setp.eq.f32 	%p27, %f602, 0f00000000;
	mul.f32 	%f621, %f620, 0fC0000000;
	selp.f32 	%f622, 0f7F800000, %f621, %p27;
	sqrt.rn.f32 	%f623, %f622;
	sin.approx.f32 	%f624, %f600;
	cos.approx.f32 	%f625, %f600;
	mul.f32 	%f58, %f623, %f624;
	mul.f32 	%f59, %f623, %f625;
	shr.u32 	%r228, %r180, 2;
	xor.b32  	%r229, %r228, %r180;
	shl.b32 	%r230, %r287, 4;
	shl.b32 	%r231, %r229, 1;
	xor.b32  	%r232, %r230, %r231;
	xor.b32  	%r233, %r232, %r287;
	xor.b32  	%r286, %r233, %r229;
	add.s32 	%r234, %r290, %r286;
	add.s32 	%r235, %r234, 5436555;
	shr.u32 	%r236, %r193, 2;
	xor.b32  	%r237, %r236, %r193;
	shl.b32 	%r238, %r286, 4;
	shl.b32 	%r239, %r237, 1;
	xor.b32  	%r240, %r239, %r238;
	xor.b32  	%r241, %r240, %r237;
	xor.b32  	%r285, %r241, %r286;
	add.s32 	%r290, %r290, 5798992;
	add.s32 	%r242, %r285, %r290;
	cvt.rn.f32.u32 	%f626, %r235;
	fma.rn.f32 	%f627, %f626, 0f2F800000, 0f2F000000;
	cvt.rn.f32.u32 	%f628, %r242;
	fma.rn.f32 	%f629, %f628, 0f30C90FDB, 0f30490FDB;
	setp.lt.f32 	%p28, %f627, 0f00800000;
	mul.f32 	%f630, %f627, 0f4B000000;
	selp.f32 	%f631, %f630, %f627, %p28;
	selp.f32 	%f632, 0fC1B80000, 0f00000000, %p28;
	mov.b32 	%r243, %f631;
	add.s32 	%r244, %r243, -1059760811;
	and.b32  	%r245, %r244, -8388608;
	sub.s32 	%r246, %r243, %r245;
	mov.b32 	%f633, %r246;
	cvt.rn.f32.s32 	%f634, %r245;
	fma.rn.f32 	%f635, %f634, 0f34000000, %f632;
	add.f32 	%f636, %f633, 0fBF800000;
	fma.rn.f32 	%f637, %f636, 0fBE055027, 0f3E1039F6;
	fma.rn.f32 	%f638, %f637, %f636, 0fBDF8CDCC;
	fma.rn.f32 	%f639, %f638, %f636, 0f3E0F2955;
	fma.rn.f32 	%f640, %f639, %f636, 0fBE2AD8B9;
	fma.rn.f32 	%f641, %f640, %f636, 0f3E4CED0B;
	fma.rn.f32 	%f642, %f641, %f636, 0fBE7FFF22;
	fma.rn.f32 	%f643, %f642, %f636, 0f3EAAAA78;
	fma.rn.f32 	%f644, %f643, %f636, 0fBF000000;
	mul.f32 	%f645, %f636, %f644;
	fma.rn.f32 	%f646, %f645, %f636, %f636;
	fma.rn.f32 	%f647, %f635, 0f3F317218, %f646;
	setp.gt.u32 	%p29, %r243, 2139095039;
	fma.rn.f32 	%f648, %f631, 0f7F800000, 0f7F800000;
	selp.f32 	%f649, %f648, %f647, %p29;
	setp.eq.f32 	%p30, %f631, 0f00000000;
	mul.f32 	%f650, %f649, 0fC0000000;
	selp.f32 	%f651, 0f7F800000, %f650, %p30;
	sqrt.rn.f32 	%f652, %f651;
	sin.approx.f32 	%f653, %f629;
	cos.approx.f32 	%f654, %f629;
	mul.f32 	%f60, %f652, %f653;
	mul.f32 	%f61, %f652, %f654;
	cvt.rn.f32.u32 	%f655, %r277;
	mul.f32 	%f656, %f36, %f655;
	sub.f32 	%f657, %f2, %f656;
	mul.f32 	%f658, %f657, %f38;
	fma.rn.f32 	%f659, %f658, 0f3BBB989D, 0f3F000000;
	cvt.sat.f32.f32 	%f660, %f659;
	mov.f32 	%f661, 0f4B400001;
	mov.f32 	%f662, 0f437C0000;
	fma.rm.f32 	%f663, %f660, %f662, %f661;
	add.f32 	%f664, %f663, 0fCB40007F;
	neg.f32 	%f665, %f664;
	fma.rn.f32 	%f666, %f658, 0f3FB8AA3B, %f665;
	fma.rn.f32 	%f667, %f658, 0f32A57060, %f666;
	mov.b32 	%r247, %f663;
	shl.b32 	%r248, %r247, 23;
	mov.b32 	%f668, %r248;
	ex2.approx.ftz.f32 	%f669, %f667;
	mul.f32 	%f62, %f669, %f668;
	sqrt.rn.f32 	%f63, %f657;
	add.s32 	%r249, %r277, %r12;
	mul.wide.s32 	%rd20, %r249, 4;
	add.s64 	%rd6, %rd4, %rd20;
	ld.global.f32 	%f829, [%rd6];
	mov.b32 	%r284, 0;
$L__BB0_6:
	mov.u32 	%r34, %r284;
	add.s32 	%r284, %r34, 1;
	shl.b32 	%r250, %r34, 4;
	mul.wide.u32 	%rd21, %r250, 4;
	add.s64 	%rd7, %rd1, %rd21;
	ld.local.f32 	%f670, [%rd7];
	fma.rn.f32 	%f830, %f670, %f46, 0f00000000;
	setp.eq.s32 	%p31, %r34, 0;
	@%p31 bra 	$L__BB0_22;
	ld.local.f32 	%f671, [%rd7+4];
	fma.rn.f32 	%f830, %f671, %f47, %f830;
	setp.eq.s32 	%p32, %r284, 2;
	@%p32 bra 	$L__BB0_22;
	ld.local.f32 	%f672, [%rd7+8];
	fma.rn.f32 	%f830, %f672, %f48, %f830;
	setp.eq.s32 	%p33, %r284, 3;
	@%p33 bra 	$L__BB0_22;
	ld.local.f32 	%f673, [%rd7+12];
	fma.rn.f32 	%f830, %f673, %f49, %f830;
	setp.eq.s32 	%p34, %r284, 4;
	@%p34 bra 	$L__BB0_22;
	ld.local.f32 	%f674, [%rd7+16];
	fma.rn.f32 	%f830, %f674, %f50, %f830;
	setp.eq.s32 	%p35, %r284, 5;
	@%p35 bra 	$L__BB0_22;
	ld.local.f32 	%f675, [%rd7+20];
	fma.rn.f32 	%f830, %f675, %f51, %f830;
	setp.eq.s32 	%p36, %r284, 6;
	@%p36 bra 	$L__BB0_22;
	ld.local.f32 	%f676, [%rd7+24];
	fma.rn.f32 	%f830, %f676, %f52, %f830;
	setp.eq.s32 	%p37, %r284, 7;
	@%p37 bra 	$L__BB0_22;
	ld.local.f32 	%f677, [%rd7+28];
	fma.rn.f32 	%f830, %f677, %f53, %f830;
	setp.eq.s32 	%p38, %r284, 8;
	@%p38 bra 	$L__BB0_22;
	ld.local.f32 	%f678, [%rd7+32];
	fma.rn.f32 	%f830, %f678, %f54, %f830;
	setp.eq.s32 	%p39, %r284, 9;
	@%p39 bra 	$L__BB0_22;
	ld.local.f32 	%f679, [%rd7+36];
	fma.rn.f32 	%f830, %f679, %f55, %f830;
	setp.eq.s32 	%p40, %r284, 10;
	@%p40 bra 	$L__BB0_22;
	ld.local.f32 	%f680, [%rd7+40];
	fma.rn.f32 	%f830, %f680, %f56, %f830;
	setp.eq.s32 	%p41, %r284, 11;
	@%p41 bra 	$L__BB0_22;
	ld.local.f32 	%f681, [%rd7+44];
	fma.rn.f32 	%f830, %f681, %f57, %f830;
	setp.eq.s32 	%p42, %r284, 12;
	@%p42 bra 	$L__BB0_22;
	ld.local.f32 	%f682, [%rd7+48];
	fma.rn.f32 	%f830, %f682, %f58, %f830;
	setp.eq.s32 	%p43, %r284, 13;
	@%p43 bra 	$L__BB0_22;
	ld.local.f32 	%f683, [%rd7+52];
	fma.rn.f32 	%f830, %f683, %f59, %f830;
	setp.eq.s32 	%p44, %r284, 14;
	@%p44 bra 	$L__BB0_22;
	ld.local.f32 	%f684, [%rd7+56];
	fma.rn.f32 	%f830, %f684, %f60, %f830;
	setp.eq.s32 	%p45, %r284, 15;
	@%p45 bra 	$L__BB0_22;
	ld.local.f32 	%f685, [%rd7+60];
	fma.rn.f32 	%f830, %f685, %f61, %f830;
$L__BB0_22:
	mul.wide.u32 	%rd22, %r34, 4;
	add.s64 	%rd23, %rd1, %rd22;
	ld.local.f32 	%f686, [%rd23+1024];
	mul.f32 	%f687, %f686, 0f3F000000;
	mul.f32 	%f688, %f686, %f687;
	sub.f32 	%f689, %f37, %f688;
	mul.f32 	%f690, %f36, %f689;
	mul.f32 	%f691, %f686, %f45;
	fma.rn.f32 	%f692, %f830, %f691, %f690;
	fma.rn.f32 	%f693, %f692, 0f3BBB989D, 0f3F000000;
	cvt.sat.f32.f32 	%f694, %f693;
	mov.f32 	%f695, 0f4B400001;
	mov.f32 	%f696, 0f437C0000;
	fma.rm.f32 	%f697, %f694, %f696, %f695;
	add.f32 	%f698, %f697, 0fCB40007F;
	neg.f32 	%f699, %f698;
	fma.rn.f32 	%f700, %f692, 0f3FB8AA3B, %f699;
	fma.rn.f32 	%f701, %f692, 0f32A57060, %f700;
	mov.b32 	%r251, %f697;
	shl.b32 	%r252, %r251, 23;
	mov.b32 	%f702, %r252;
	ex2.approx.ftz.f32 	%f703, %f701;
	mul.f32 	%f704, %f703, %f702;
	add.s64 	%rd24, %rd2, %rd22;
	ld.local.f32 	%f705, [%rd24];
	mul.f32 	%f706, %f705, %f704;
	st.local.f32 	[%rd24], %f706;
	add.s64 	%rd25, %rd3, %rd22;
	ld.local.f32 	%f707, [%rd25];
	add.f32 	%f708, %f707, %f706;
	st.local.f32 	[%rd25], %f708;
	mul.f32 	%f709, %f62, %f706;
	mul.f32 	%f710, %f686, %f706;
	mul.f32 	%f711, %f710, %f63;
	div.rn.f32 	%f712, %f709, %f711;
	ld.local.f32 	%f713, [%rd23+1152];
	fma.rn.f32 	%f829, %f713, %f712, %f829;
	setp.ne.s32 	%p46, %r284, 16;
	@%p46 bra 	$L__BB0_6;
	st.global.f32 	[%rd6], %f829;
	add.s32 	%r277, %r277, 1;
	setp.ne.s32 	%p47, %r277, %r5;
	@%p47 bra 	$L__BB0_5;
	ld.local.v4.f32 	{%f846, %f845, %f844, %f843}, [%rd3];
	ld.local.v4.f32 	{%f842, %f841, %f840, %f839}, [%rd3+16];
	ld.local.v4.f32 	{%f838, %f837, %f836, %f835}, [%rd3+32];
	ld.local.v4.f32 	{%f834, %f833, %f832, %f831}, [%rd3+48];
$L__BB0_25:
	div.rn.f32 	%f715, %f846, %f35;
	fma.rn.f32 	%f716, %f715, %f18, 0f00000000;
	div.rn.f32 	%f717, %f845, %f35;
	fma.rn.f32 	%f718, %f717, %f17, %f716;
	div.rn.f32 	%f719, %f844, %f35;
	fma.rn.f32 	%f720, %f719, %f16, %f718;
	div.rn.f32 	%f721, %f843, %f35;
	fma.rn.f32 	%f722, %f721, %f15, %f720;
	div.rn.f32 	%f723, %f842, %f35;
	fma.rn.f32 	%f724, %f723, %f14, %f722;
	div.rn.f32 	%f725, %f841, %f35;
	fma.rn.f32 	%f726, %f725, %f13, %f724;
	div.rn.f32 	%f727, %f840, %f35;
	fma.rn.f32 	%f728, %f727, %f12, %f726;
	div.rn.f32 	%f729, %f839, %f35;
	fma.rn.f32 	%f730, %f729, %f11, %f728;
	div.rn.f32 	%f731, %f838, %f35;
	fma.rn.f32 	%f732, %f731, %f10, %f730;
	div.rn.f32 	%f733, %f837, %f35;
	fma.rn.f32 	%f734, %f733, %f9, %f732;
	div.rn.f32 	%f735, %f836, %f35;
	fma.rn.f32 	%f736, %f735, %f8, %f734;
	div.rn.f32 	%f737, %f835, %f35;
	fma.rn.f32 	%f738, %f737, %f7, %f736;
	div.rn.f32 	%f739, %f834, %f35;
	fma.rn.f32 	%f740, %f739, %f6, %f738;
	div.rn.f32 	%f741, %f833, %f35;
	fma.rn.f32 	%f742, %f741, %f5, %f740;
	div.rn.f32 	%f743, %f832, %f35;
	fma.rn.f32 	%f744, %f743, %f4, %f742;
	div.rn.f32 	%f745, %f831, %f35;
	fma.rn.f32 	%f117, %f745, %f3, %f744;
	setp.leu.f32 	%p48, %f117, %f1;
	mov.f32 	%f849, 0f00000000;
	@%p48 bra 	$L__BB0_37;
	mov.f32 	%f847, 0f3F800000;
	mov.b32 	%r291, 0;
$L__BB0_27:
	mul.wide.u32 	%rd26, %r291, 4;
	add.s64 	%rd27, %rd3, %rd26;
	ld.local.f32 	%f748, [%rd27];
	div.rn.f32 	%f119, %f748, %f35;
	add.s64 	%rd28, %rd1, %rd26;
	ld.local.f32 	%f749, [%rd28+1152];
	mul.f32 	%f750, %f749, 0f3F000000;
	cvt.rzi.f32.f32 	%f751, %f750;
	add.f32 	%f752, %f751, %f751;
	sub.f32 	%f753, %f749, %f752;
	abs.f32 	%f121, %f753;
	abs.f32 	%f122, %f119;
	setp.lt.f32 	%p49, %f122, 0f00800000;
	mul.f32 	%f754, %f122, 0f4B800000;
	selp.f32 	%f755, %f754, %f122, %p49;
	selp.f32 	%f756, 0fC1C00000, 0f00000000, %p49;
	mov.b32 	%r254, %f755;
	add.s32 	%r255, %r254, -1060439283;
	and.b32  	%r256, %r255, -8388608;
	sub.s32 	%r257, %r254, %r256;
	mov.b32 	%f757, %r257;
	cvt.rn.f32.s32 	%f758, %r256;
	fma.rn.f32 	%f759, %f758, 0f34000000, %f756;
	add.f32 	%f760, %f757, 0fBF800000;
	add.f32 	%f761, %f757, 0f3F800000;
	rcp.approx.ftz.f32 	%f762, %f761;
	add.f32 	%f763, %f760, %f760;
	mul.f32 	%f764, %f763, %f762;
	mul.f32 	%f765, %f764, %f764;
	sub.f32 	%f766, %f760, %f764;
	add.f32 	%f767, %f766, %f766;
	neg.f32 	%f768, %f764;
	fma.rn.f32 	%f769, %f768, %f760, %f767;
	mul.rn.f32 	%f770, %f762, %f769;
	fma.rn.f32 	%f771, %f765, 0f3A2C32E4, 0f3B52E7DB;
	fma.rn.f32 	%f772, %f771, %f765, 0f3C93BB73;
	fma.rn.f32 	%f773, %f772, %f765, 0f3DF6384F;
	mul.rn.f32 	%f774, %f773, %f765;
	fma.rn.f32 	%f775, %f764, 0f3FB8AA3B, %f759;
	sub.f32 	%f776, %f759, %f775;
	fma.rn.f32 	%f777, %f764, 0f3FB8AA3B, %f776;
	fma.rn.f32 	%f778, %f770, 0f3FB8AA3B, %f777;
	fma.rn.f32 	%f779, %f764, 0f32A55E34, %f778;
	mul.f32 	%f780, %f774, 0f40400000;
	fma.rn.f32 	%f781, %f780, %f770, %f779;
	fma.rn.f32 	%f782, %f774, %f764, %f781;
	add.rn.f32 	%f783, %f775, %f782;
	neg.f32 	%f784, %f775;
	add.rn.f32 	%f785, %f783, %f784;
	neg.f32 	%f786, %f785;
	add.rn.f32 	%f787, %f782, %f786;
	mul.rn.f32 	%f788, %f783, %f749;
	neg.f32 	%f789, %f788;
	fma.rn.f32 	%f790, %f783, %f749, %f789;
	fma.rn.f32 	%f791, %f787, %f749, %f790;
	cvt.rni.f32.f32 	%f792, %f788;
	sub.f32 	%f793, %f788, %f792;
	add.f32 	%f794, %f793, %f791;
	fma.rn.f32 	%f795, %f794, 0f391FCB8E, 0f3AAF85ED;
	fma.rn.f32 	%f796, %f795, %f794, 0f3C1D9856;
	fma.rn.f32 	%f797, %f796, %f794, 0f3D6357BB;
	fma.rn.f32 	%f798, %f797, %f794, 0f3E75FDEC;
	fma.rn.f32 	%f799, %f798, %f794, 0f3F317218;
	fma.rn.f32 	%f800, %f799, %f794, 0f3F800000;
	cvt.rzi.s32.f32 	%r258, %f792;
	setp.gt.f32 	%p50, %f792, 0f00000000;
	selp.b32 	%r259, 0, -2097152000, %p50;
	add.s32 	%r260, %r259, 2130706432;
	mov.b32 	%f801, %r260;
	mul.f32 	%f802, %f800, %f801;
	shl.b32 	%r261, %r258, 23;
	sub.s32 	%r262, %r261, %r259;
	mov.b32 	%f803, %r262;
	mul.f32 	%f804, %f802, %f803;
	abs.f32 	%f805, %f788;
	setp.gt.f32 	%p51, %f805, 0f43180000;
	setp.lt.f32 	%p52, %f788, 0f00000000;
	selp.f32 	%f806, 0f00000000, 0f7F800000, %p52;
	selp.f32 	%f123, %f806, %f804, %p51;
	setp.eq.f32 	%p53, %f119, 0f3F800000;
	setp.eq.f32 	%p54, %f749, 0f00000000;
	or.pred  	%p55, %p53, %p54;
	mov.f32 	%f848, 0f3F800000;
	@%p55 bra 	$L__BB0_35;
	setp.num.f32 	%p56, %f122, %f122;
	abs.f32 	%f807, %f749;
	setp.num.f32 	%p57, %f807, %f807;
	and.pred  	%p58, %p56, %p57;
	@%p58 bra 	$L__BB0_30;
	add.rn.f32 	%f848, %f119, %f749;
	bra.uni 	$L__BB0_35;
$L__BB0_30:
	setp.neu.f32 	%p59, %f119, 0f00000000;
	setp.neu.f32 	%p60, %f122, 0f7F800000;
	and.pred  	%p61, %p59, %p60;
	@%p61 bra 	$L__BB0_32;
	setp.neu.f32 	%p68, %f121, 0f3F800000;
	add.f32 	%f812, %f119, %f119;
	mov.b32 	%r263, %f812;
	setp.lt.f32 	%p69, %f749, 0f00000000;
	xor.b32  	%r264, %r263, 2139095040;
	selp.b32 	%r265, %r264, %r263, %p69;
	and.b32  	%r266, %r265, 2147483647;
	selp.b32 	%r267, %r266, %r265, %p68;
	mov.b32 	%f848, %r267;
	bra.uni 	$L__BB0_35;
$L__BB0_32:
	setp.eq.f32 	%p62, %f119, 0fBF800000;
	setp.eq.f32 	%p63, %f807, 0f7F800000;
	and.pred  	%p64, %p62, %p63;
	@%p64 bra 	$L__BB0_35;
	setp.geu.f32 	%p65, %f119, 0f00000000;
	mov.f32 	%f848, %f123;
	@%p65 bra 	$L__BB0_35;
	setp.neu.f32 	%p66, %f121, 0f3F800000;
	neg.f32 	%f809, %f123;
	selp.f32 	%f810, %f123, %f809, %p66;
	cvt.rmi.f32.f32 	%f811, %f749;
	setp.neu.f32 	%p67, %f749, %f811;
	selp.f32 	%f848, 0f7FFFFFFF, %f810, %p67;
$L__BB0_35:
	mul.f32 	%f847, %f847, %f848;
	add.s32 	%r291, %r291, 1;
	setp.ne.s32 	%p70, %r291, 16;
	@%p70 bra 	$L__BB0_27;
	sub.f32 	%f815, %f117, %f1;
	mul.f32 	%f816, %f815, %f814;
	mul.f32 	%f817, %f816, 0f3F99999A;
	setp.gt.f32 	%p71, %f117, %f41;
	selp.f32 	%f818, %f817, %f816, %p71;
	setp.gt.f32 	%p72, %f847, %f1;
	sub.f32 	%f819, %f847, %f1;
	fma.rn.f32 	%f820, %f819, 0f3DCCCCCD, %f818;
	selp.f32 	%f849, %f820, %f818, %p72;
$L__BB0_37:
	add.f32 	%f851, %f851, %f849;
	fma.rn.f32 	%f850, %f849, %f849, %f850;
	add.s32 	%r270, %r270, 1;
	setp.lt.u32 	%p73, %r270, %r6;
	@%p73 bra 	$L__BB0_3;
$L__BB0_38:
	ld.param.u64 	%rd33, [_Z27monteCarloAsianOptionKernelPfS_P12OptionParamsP10MarketDataS_iii_param_0];
	cvt.rn.f32.u32 	%f821, %r6;
	div.rn.f32 	%f822, %f851, %f821;
	div.rn.f32 	%f823, %f850, %f821;
	mul.f32 	%f824, %f822, %f822;
	sub.f32 	%f825, %f823, %f824;
	cvta.to.global.u64 	%rd29, %rd33;
	mul.wide.s32 	%rd30, %r2, 4;
	add.s64 	%rd31, %rd29, %rd30;
	st.global.f32 	[%rd31], %f822;
	sqrt.rn.f32 	%f826, %f825;
	add.s64 	%rd32, %rd4, %rd30;
	st.global.f32 	[%rd32], %f826;
$L__BB0_39:
	ret;

}


// ===== COMPILED SASS (sm_100) =====

	.target	sm_100

	.elftype	@"ET_EXEC"


//--------------------- .note.nv.tkinfo           --------------------------
	.section	.note.nv.tkinfo,"",@"SHT_NOTE"
	.sectionflags	@"SHF_NOTE_NV_TKINFO"
	.tkinfo
        /*0018*/ 	.word	0x00000002
        /*0030*/ 	.string	""
        /*0030*/ 	.string	"ptxas"
        /*0030*/ 	.string	"Cuda compilation tools, release 13.0, V13.0.88"
        /*0030*/ 	.string	"Build cuda_13.0.r13.0/compiler.36424714_0"
        /*0030*/ 	.string	"-arch sm_100 -m 64 "



//--------------------- .note.nv.cuinfo           --------------------------
	.section	.note.nv.cuinfo,"",@"SHT_NOTE"
	.sectionflags	@"SHF_NOTE_NV_CUINFO"
        /*0018*/ 	.short	0x0002
        /*001a*/ 	.short	0x0064
        /*001c*/ 	.short	0x0082
	.zero		2


//--------------------- .nv.info                  --------------------------
	.section	.nv.info,"",@"SHT_CUDA_INFO"
	.align	4


	//----- nvinfo : EIATTR_REGCOUNT
	.align		4
        /*0000*/ 	.byte	0x04, 0x2f
        /*0002*/ 	.short	(.L_10 - .L_9)
	.align		4
.L_9:
        /*0004*/ 	.word	index@(_Z27monteCarloAsianOptionKernelPfS_P12OptionParamsP10MarketDataS_iii)
        /*0008*/ 	.word	0x000000ff


	//----- nvinfo : EIATTR_FRAME_SIZE
	.align		4
.L_10:
        /*000c*/ 	.byte	0x04, 0x11
        /*000e*/ 	.short	(.L_12 - .L_11)
	.align		4
.L_11:
        /*0010*/ 	.word	index@($__internal_1_$__cuda_sm3x_div_rn_noftz_f32_slowpath)
        /*0014*/ 	.word	0x00000630


	//----- nvinfo : EIATTR_FRAME_SIZE
	.align		4
.L_12:
        /*0018*/ 	.byte	0x04, 0x11
        /*001a*/ 	.short	(.L_14 - .L_13)
	.align		4
.L_13:
        /*001c*/ 	.word	index@($__internal_0_$__cuda_sm20_sqrt_rn_f32_slowpath)
        /*0020*/ 	.word	0x00000630


	//----- nvinfo : EIATTR_FRAME_SIZE
	.align		4
.L_14:
        /*0024*/ 	.byte	0x04, 0x11
        /*0026*/ 	.short	(.L_16 - .L_15)
	.align		4
.L_15:
        /*0028*/ 	.word	index@(_Z27monteCarloAsianOptionKernelPfS_P12OptionParamsP10MarketDataS_iii)
        /*002c*/ 	.word	0x00000630


	//----- nvinfo : EIATTR_MIN_STACK_SIZE
	.align		4
.L_16:
        /*0030*/ 	.byte	0x04, 0x12
        /*0032*/ 	.short	(.L_18 - .L_17)
	.align		4
.L_17:
        /*0034*/ 	.word	index@(_Z27monteCarloAsianOptionKernelPfS_P12OptionParamsP10MarketDataS_iii)
        /*0038*/ 	.word	0x00000630
.L_18:


//--------------------- .nv.compat                --------------------------
	.section	.nv.compat,"",@"SHT_CUDA_COMPAT_INFO"
	.align	4
        /*0000*/ 	.byte	0x02, 0x09, 0x00, 0x00, 0x02, 0x02, 0x01, 0x00, 0x02, 0x05, 0x05, 0x00, 0x03, 0x07, 0x01, 0x01
        /*0010*/ 	.byte	0x02, 0x03, 0x00, 0x00, 0x02, 0x06, 0x01, 0x00, 0x04, 0x0b, 0x08, 0x00, 0x01, 0x00, 0x00, 0x00
        /*0020*/ 	.byte	0x00, 0x00, 0x00, 0x00


//--------------------- .nv.info._Z27monteCarloAsianOptionKernelPfS_P12OptionParamsP10MarketDataS_iii --------------------------
	.section	.nv.info._Z27monteCarloAsianOptionKernelPfS_P12OptionParamsP10MarketDataS_iii,"",@"SHT_CUDA_INFO"
	.sectionflags	@""
	.align	4


	//----- nvinfo : EIATTR_CUDA_API_VERSION
	.align		4
        /*0000*/ 	.byte	0x04, 0x37
        /*0002*/ 	.short	(.L_20 - .L_19)
.L_19:
        /*0004*/ 	.word	0x00000082


	//----- nvinfo : EIATTR_KPARAM_INFO
	.align		4
.L_20:
        /*0008*/ 	.byte	0x04, 0x17
        /*000a*/ 	.short	(.L_22 - .L_21)
.L_21:
        /*000c*/ 	.word	0x00000000
        /*0010*/ 	.short	0x0007
        /*0012*/ 	.short	0x0030
        /*0014*/ 	.byte	0x00, 0xf0, 0x11, 0x00


	//----- nvinfo : EIATTR_KPARAM_INFO
	.align		4
.L_22:
        /*0018*/ 	.byte	0x04, 0x17
        /*001a*/ 	.short	(.L_24 - .L_23)
.L_23:
        /*001c*/ 	.word	0x00000000
        /*0020*/ 	.short	0x0006
        /*0022*/ 	.short	0x002c
        /*0024*/ 	.byte	0x00, 0xf0, 0x11, 0x00


	//----- nvinfo : EIATTR_KPARAM_INFO
	.align		4
.L_24:
        /*0028*/ 	.byte	0x04, 0x17
        /*002a*/ 	.short	(.L_26 - .L_25)
.L_25:
        /*002c*/ 	.word	0x00000000
        /*0030*/ 	.short	0x0005
        /*0032*/ 	.short	0x0028
        /*0034*/ 	.byte	0x00, 0xf0, 0x11, 0x00


	//----- nvinfo : EIATTR_KPARAM_INFO
	.align		4
.L_26:
        /*0038*/ 	.byte	0x04, 0x17
        /*003a*/ 	.short	(.L_28 - .L_27)
.L_27:
        /*003c*/ 	.word	0x00000000
        /*0040*/ 	.short	0x0004
        /*0042*/ 	.short	0x0020
        /*0044*/ 	.byte	0x00, 0xf5, 0x21, 0x00


	//----- nvinfo : EIATTR_KPARAM_INFO
	.align		4
.L_28:
        /*0048*/ 	.byte	0x04, 0x17
        /*004a*/ 	.short	(.L_30 - .L_29)
.L_29:
        /*004c*/ 	.word	0x00000000
        /*0050*/ 	.short	0x0003
        /*0052*/ 	.short	0x0018
        /*0054*/ 	.byte	0x00, 0xf5, 0x21, 0x00


	//----- nvinfo : EIATTR_KPARAM_INFO
	.align		4
.L_30:
        /*0058*/ 	.byte	0x04, 0x17
        /*005a*/ 	.short	(.L_32 - .L_31)
.L_31:
        /*005c*/ 	.word	0x00000000
        /*0060*/ 	.short	0x0002
        /*0062*/ 	.short	0x0010
        /*0064*/ 	.byte	0x00, 0xf5, 0x21, 0x00


	//----- nvinfo : EIATTR_KPARAM_INFO
	.align		4
.L_32:
        /*0068*/ 	.byte	0x04, 0x17
        /*006a*/ 	.short	(.L_34 - .L_33)
.L_33:
        /*006c*/ 	.word	0x00000000
        /*0070*/ 	.short	0x0001
        /*0072*/ 	.short	0x0008
        /*0074*/ 	.byte	0x00, 0xf5, 0x21, 0x00


	//----- nvinfo : EIATTR_KPARAM_INFO
	.align		4
.L_34:
        /*0078*/ 	.byte	0x04, 0x17
        /*007a*/ 	.short	(.L_36 - .L_35)
.L_35:
        /*007c*/ 	.word	0x00000000
        /*0080*/ 	.short	0x0000
        /*0082*/ 	.short	0x0000
        /*0084*/ 	.byte	0x00, 0xf5, 0x21, 0x00


	//----- nvinfo : EIATTR_SPARSE_MMA_MASK
	.align		4
.L_36:
        /*0088*/ 	.byte	0x03, 0x50
        /*008a*/ 	.short	0x0000


	//----- nvinfo : EIATTR_MAXREG_COUNT
	.align		4
        /*008c*/ 	.byte	0x03, 0x1b
        /*008e*/ 	.short	0x00ff


	//----- nvinfo : EIATTR_ANNOTATIONS
	.align		4
        /*0090*/ 	.byte	0x04, 0x55
        /*0092*/ 	.short	(.L_38 - .L_37)


	//   ....[0]....
.L_37:
        /*0094*/ 	.word	0x00000001
        /*0098*/ 	.byte	0xa0, 0x01, 0x00, 0x00, 0x01, 0x00, 0x00, 0x00, 0xb0, 0x01, 0x00, 0x00, 0x01, 0x00, 0x00, 0x00
        /* <DEDUP_REMOVED lines=55> */
        /*0418*/ 	.byte	0xd0, 0x1f, 0x00, 0x00, 0x01, 0x00, 0x00, 0x00, 0xf0, 0x1f, 0x00, 0x00


	//----- nvinfo : EIATTR_MERCURY_ISA_VERSION
	.align		4
.L_38:
        /*0424*/ 	.byte	0x03, 0x5f
        /*0426*/ 	.short	0x0101


	//----- nvinfo : EIATTR_VRC_CTA_INIT_COUNT
	.align		4
        /*0428*/ 	.byte	0x02, 0x4a
	.zero		1
	.zero		1


	//----- nvinfo : EIATTR_EXIT_INSTR_OFFSETS
	.align		4
        /*042c*/ 	.byte	0x04, 0x1c
        /*042e*/ 	.short	(.L_40 - .L_39)


	//   ....[0]....
.L_39:
        /*0430*/ 	.word	0x000000d0


	//   ....[1]....
        /*0434*/ 	.word	0x00006ed0


	//----- nvinfo : EIATTR_CRS_STACK_SIZE
	.align		4
.L_40:
        /*0438*/ 	.byte	0x04, 0x1e
        /*043a*/ 	.short	(.L_42 - .L_41)
.L_41:
        /*043c*/ 	.word	0x00000000


	//----- nvinfo : EIATTR_CBANK_PARAM_SIZE
	.align		4
.L_42:
        /*0440*/ 	.byte	0x03, 0x19
        /*0442*/ 	.short	0x0034


	//----- nvinfo : EIATTR_PARAM_CBANK
	.align		4
        /*0444*/ 	.byte	0x04, 0x0a
        /*0446*/ 	.short	(.L_44 - .L_43)
	.align		4
.L_43:
        /*0448*/ 	.word	index@(.nv.constant0._Z27monteCarloAsianOptionKernelPfS_P12OptionParamsP10MarketDataS_iii)
        /*044c*/ 	.short	0x0380
        /*044e*/ 	.short	0x0034


	//----- nvinfo : EIATTR_SW_WAR
	.align		4
.L_44:
        /*0450*/ 	.byte	0x04, 0x36
        /*0452*/ 	.short	(.L_46 - .L_45)
.L_45:
        /*0454*/ 	.word	0x00000008
.L_46:


//--------------------- .nv.callgraph             --------------------------
	.section	.nv.callgraph,"",@"SHT_CUDA_CALLGRAPH"
	.align	4
	.sectionentsize	8
	.align		4
        /*0000*/ 	.word	0x00000000
	.align		4
        /*0004*/ 	.word	0xffffffff
	.align		4
        /*0008*/ 	.word	0x00000000
	.align		4
        /*000c*/ 	.word	0xfffffffe
	.align		4
        /*0010*/ 	.word	0x00000000
	.align		4
        /*0014*/ 	.word	0xfffffffd
	.align		4
        /*0018*/ 	.word	0x00000000
	.align		4
        /*001c*/ 	.word	0xfffffffc


//--------------------- .nv.constant4             --------------------------
	.section	.nv.constant4,"a",@progbits
	.align	8
	.align		8
.nv.constant4:
        /*0000*/ 	.dword	precalc_xorwow_matrix
	.align		8
        /*0008*/ 	.dword	precalc_xorwow_offset_matrix
	.align		8
        /*0010*/ 	.dword	mrg32k3aM1
	.align		8
        /*0018*/ 	.dword	mrg32k3aM2
	.align		8
        /*0020*/ 	.dword	mrg32k3aM1SubSeq
	.align		8
        /*0028*/ 	.dword	mrg32k3aM2SubSeq
	.align		8
        /*0030*/ 	.dword	mrg32k3aM1Seq
	.align		8
        /*0038*/ 	.dword	mrg32k3aM2Seq


//--------------------- .nv.constant3             --------------------------
	.section	.nv.constant3,"a",@progbits
	.align	8
.nv.constant3:
	.type		__cr_lgamma_table,@object
	.size		__cr_lgamma_table,(.L_8 - __cr_lgamma_table)
__cr_lgamma_table:
        /*0000*/ 	.byte	0x00, 0x00, 0x00, 0x00, 0x00, 0x00, 0x00, 0x00, 0x00, 0x00, 0x00, 0x00, 0x00, 0x00, 0x00, 0x00
        /*0010*/ 	.byte	0xef, 0x39, 0xfa, 0xfe, 0x42, 0x2e, 0xe6, 0x3f, 0x02, 0x20, 0x2a, 0xfa, 0x0b, 0xab, 0xfc, 0x3f
        /*0020*/ 	.byte	0xf9, 0x2c, 0x92, 0x7c, 0xa7, 0x6c, 0x09, 0x40, 0xc9, 0x79, 0x44, 0x3c, 0x64, 0x26, 0x13, 0x40
        /*0030*/ 	.byte	0xca, 0x01, 0xcf, 0x3a, 0x27, 0x51, 0x1a, 0x40, 0x30, 0xcc, 0x2d, 0xf3, 0xe1, 0x0c, 0x21, 0x40
        /*0040*/ 	.byte	0x0d, 0xb7, 0xfc, 0x82, 0x8e, 0x35, 0x25, 0x40
.L_8:


//--------------------- .text._Z27monteCarloAsianOptionKernelPfS_P12OptionParamsP10MarketDataS_iii --------------------------
	.section	.text._Z27monteCarloAsianOptionKernelPfS_P12OptionParamsP10MarketDataS_iii,"ax",@progbits
	.align	128
        .global         _Z27monteCarloAsianOptionKernelPfS_P12OptionParamsP10MarketDataS_iii
        .type           _Z27monteCarloAsianOptionKernelPfS_P12OptionParamsP10MarketDataS_iii,@function
        .size           _Z27monteCarloAsianOptionKernelPfS_P12OptionParamsP10MarketDataS_iii,(.L_x_102 - _Z27monteCarloAsianOptionKernelPfS_P12OptionParamsP10MarketDataS_iii)
        .other          _Z27monteCarloAsianOptionKernelPfS_P12OptionParamsP10MarketDataS_iii,@"STO_CUDA_ENTRY STV_DEFAULT"
_Z27monteCarloAsianOptionKernelPfS_P12OptionParamsP10MarketDataS_iii:
.text._Z27monteCarloAsianOptionKernelPfS_P12OptionParamsP10MarketDataS_iii:
[----:B------:R-:W0:Y:S01]  /*0000*/  LDC R1, c[0x0][0x37c] ;  /* 0x0000df00ff017b82 */ /* 0x000e220000000800 */
[----:B------:R-:W1:Y:S07]  /*0010*/  S2R R9, SR_TID.Y ;  /* 0x0000000000097919 */ /* 0x000e6e0000002200 */
[----:B------:R-:W2:Y:S01]  /*0020*/  LDC R0, c[0x0][0x360] ;  /* 0x0000d800ff007b82 */ /* 0x000ea20000000800 */
[----:B------:R-:W3:Y:S01]  /*0030*/  LDCU.64 UR8, c[0x0][0x3a8] ;  /* 0x00007500ff0877ac */ /* 0x000ee20008000a00 */
[----:B0-----:R-:W-:Y:S01]  /*0040*/  IADD3 R1, PT, PT, R1, -0x630, RZ ;  /* 0xfffff9d001017810 */ /* 0x001fe20007ffe0ff */
[----:B------:R-:W2:Y:S05]  /*0050*/  S2R R7, SR_TID.X ;  /* 0x0000000000077919 */ /* 0x000eaa0000002100 */
[----:B------:R-:W1:Y:S08]  /*0060*/  S2UR UR5, SR_CTAID.Y ;  /* 0x00000000000579c3 */ /* 0x000e700000002600 */
[----:B------:R-:W1:Y:S08]  /*0070*/  LDC R2, c[0x0][0x364] ;  /* 0x0000d900ff027b82 */ /* 0x000e700000000800 */
[----:B------:R-:W2:Y:S01]  /*0080*/  S2UR UR4, SR_CTAID.X ;  /* 0x00000000000479c3 */ /* 0x000ea20000002500 */
[----:B-1----:R-:W-:-:S05]  /*0090*/  IMAD R2, R2, UR5, R9 ;  /* 0x0000000502027c24 */ /* 0x002fca000f8e0209 */
[----:B---3--:R-:W-:Y:S01]  /*00a0*/  ISETP.GE.AND P0, PT, R2, UR9, PT ;  /* 0x0000000902007c0c */ /* 0x008fe2000bf06270 */
[----:B--2---:R-:W-:-:S05]  /*00b0*/  IMAD R0, R0, UR4, R7 ;  /* 0x0000000400007c24 */ /* 0x004fca000f8e0207 */
[----:B------:R-:W-:-:S13]  /*00c0*/  ISETP.GE.OR P0, PT, R0, UR8, P0 ;  /* 0x0000000800007c0c */ /* 0x000fda0008706670 */
[----:B------:R-:W-:Y:S05]  /*00d0*/  @P0 EXIT ;  /* 0x000000000000094d */ /* 0x000fea0003800000 */
[----:B------:R-:W0:Y:S01]  /*00e0*/  LDC R252, c[0x0][0x360] ;  /* 0x0000d800fffc7b82 */ /* 0x000e220000000800 */
[----:B------:R-:W1:Y:S07]  /*00f0*/  LDCU UR8, c[0x0][0x3a8] ;  /* 0x00007500ff0877ac */ /* 0x000e6e0008000800 */
[----:B------:R-:W2:Y:S01]  /*0100*/  LDC R6, c[0x0][0x364] ;  /* 0x0000d900ff067b82 */ /* 0x000ea20000000800 */
[----:B------:R-:W0:Y:S07]  /*0110*/  LDCU UR6, c[0x0][0x370] ;  /* 0x00006e00ff0677ac */ /* 0x000e2e0008000800 */
[----:B------:R-:W3:Y:S01]  /*0120*/  LDC R8, c[0x0][0x3a8] ;  /* 0x0000ea00ff087b82 */ /* 0x000ee20000000800 */
[C---:B0-----:R-:W-:Y:S01]  /*0130*/  IMAD R4, R252.reuse, UR6, RZ ;  /* 0x00000006fc047c24 */ /* 0x041fe2000f8e02ff */
[----:B------:R-:W0:Y:S01]  /*0140*/  LDCU UR6, c[0x0][0x3a8] ;  /* 0x00007500ff0677ac */ /* 0x000e220008000800 */
[----:B------:R-:W-:-:S02]  /*0150*/  IMAD R252, R252, UR4, R7 ;  /* 0x00000004fcfc7c24 */ /* 0x000fc4000f8e0207 */
[----:B------:R-:W4:Y:S01]  /*0160*/  I2F.U32.RP R5, R4 ;  /* 0x0000000400057306 */ /* 0x000f220000209000 */
[----:B------:R-:W-:Y:S01]  /*0170*/  IADD3 R11, PT, PT, RZ, -R4, RZ ;  /* 0x80000004ff0b7210 */ /* 0x000fe20007ffe0ff */
[----:B--2---:R-:W-:Y:S01]  /*0180*/  IMAD R9, R6, UR5, R9 ;  /* 0x0000000506097c24 */ /* 0x004fe2000f8e0209 */
[----:B------:R-:W-:Y:S01]  /*0190*/  ISETP.NE.U32.AND P2, PT, R4, RZ, PT ;  /* 0x000000ff0400720c */ /* 0x000fe20003f45070 */
[----:B------:R-:W-:Y:S04]  /*01a0*/  STL [R1+0x59c], R252 ;  /* 0x00059cfc01007387 */ /* 0x000fe80000100800 */
[----:B------:R2:W-:Y:S01]  /*01b0*/  STL [R1+0x598], R9 ;  /* 0x0005980901007387 */ /* 0x0005e20000100800 */
[----:B----4-:R-:W4:Y:S02]  /*01c0*/  MUFU.RCP R5, R5 ;  /* 0x0000000500057308 */ /* 0x010f240000001000 */
[----:B----4-:R-:W-:-:S06]  /*01d0*/  IADD3 R2, PT, PT, R5, 0xffffffe, RZ ;  /* 0x0ffffffe05027810 */ /* 0x010fcc0007ffe0ff */
[----:B------:R4:W1:Y:S02]  /*01e0*/  F2I.FTZ.U32.TRUNC.NTZ R3, R2 ;  /* 0x0000000200037305 */ /* 0x000864000021f000 */
[----:B----4-:R-:W-:Y:S02]  /*01f0*/  IMAD.MOV.U32 R2, RZ, RZ, RZ ;  /* 0x000000ffff027224 */ /* 0x010fe400078e00ff */
[----:B-1----:R-:W-:-:S04]  /*0200*/  IMAD R11, R11, R3, RZ ;  /* 0x000000030b0b7224 */ /* 0x002fc800078e02ff */
[----:B------:R-:W-:Y:S02]  /*0210*/  IMAD.HI.U32 R0, R3, R11, R2 ;  /* 0x0000000b03007227 */ /* 0x000fe400078e0002 */
[----:B------:R-:W1:Y:S04]  /*0220*/  LDC.64 R2, c[0x0][0x398] ;  /* 0x0000e600ff027b82 */ /* 0x000e680000000a00 */
[----:B0-----:R-:W-:Y:S01]  /*0230*/  IMAD.HI.U32 R0, R0, UR6, RZ ;  /* 0x0000000600007c27 */ /* 0x001fe2000f8e00ff */
[----:B------:R-:W0:Y:S04]  /*0240*/  LDCU.64 UR6, c[0x0][0x358] ;  /* 0x00006b00ff0677ac */ /* 0x000e280008000a00 */
[----:B------:R-:W-:-:S05]  /*0250*/  IADD3 R5, PT, PT, -R0, RZ, RZ ;  /* 0x000000ff00057210 */ /* 0x000fca0007ffe1ff */
[----:B---3--:R-:W-:-:S05]  /*0260*/  IMAD R5, R4, R5, R8 ;  /* 0x0000000504057224 */ /* 0x008fca00078e0208 */
[----:B------:R-:W-:-:S13]  /*0270*/  ISETP.GE.U32.AND P0, PT, R5, R4, PT ;  /* 0x000000040500720c */ /* 0x000fda0003f06070 */
[----:B------:R-:W-:Y:S02]  /*0280*/  @P0 IADD3 R5, PT, PT, -R4, R5, RZ ;  /* 0x0000000504050210 */ /* 0x000fe40007ffe1ff */
[----:B------:R-:W-:Y:S02]  /*0290*/  @P0 IADD3 R0, PT, PT, R0, 0x1, RZ ;  /* 0x0000000100000810 */ /* 0x000fe40007ffe0ff */
[----:B------:R-:W-:Y:S02]  /*02a0*/  ISETP.GE.U32.AND P1, PT, R5, R4, PT ;  /* 0x000000040500720c */ /* 0x000fe40003f26070 */
[----:B------:R-:W-:Y:S02]  /*02b0*/  LOP3.LUT R5, R9, 0xf, RZ, 0xc0, !PT ;  /* 0x0000000f09057812 */ /* 0x000fe400078ec0ff */
[----:B------:R-:W-:-:S03]  /*02c0*/  ISETP.GT.U32.AND P0, PT, R4, UR8, PT ;  /* 0x0000000804007c0c */ /* 0x000fc6000bf04070 */
[----:B-1----:R-:W-:-:S05]  /*02d0*/  IMAD.WIDE.U32 R2, R5, 0x4c0, R2 ;  /* 0x000004c005027825 */ /* 0x002fca00078e0002 */
[----:B0-----:R-:W3:Y:S01]  /*02e0*/  LDG.E R17, desc[UR6][R2.64+0x474] ;  /* 0x0004740602117981 */ /* 0x001ee2000c1e1900 */
[----:B------:R-:W-:Y:S01]  /*02f0*/  @P1 VIADD R0, R0, 0x1 ;  /* 0x0000000100001836 */ /* 0x000fe20000000000 */
[----:B------:R-:W-:Y:S02]  /*0300*/  @!P2 LOP3.LUT R0, RZ, R4, RZ, 0x33, !PT ;  /* 0x00000004ff00a212 */ /* 0x000fe400078e33ff */
[----:B------:R-:W4:Y:S04]  /*0310*/  LDG.E R15, desc[UR6][R2.64+0x46c] ;  /* 0x00046c06020f7981 */ /* 0x000f28000c1e1900 */
[----:B------:R-:W4:Y:S04]  /*0320*/  LDG.E R14, desc[UR6][R2.64+0x468] ;  /* 0x00046806020e7981 */ /* 0x000f28000c1e1900 */
[----:B------:R-:W4:Y:S04]  /*0330*/  LDG.E R11, desc[UR6][R2.64+0x45c] ;  /* 0x00045c06020b7981 */ /* 0x000f28000c1e1900 */
[----:B------:R-:W4:Y:S04]  /*0340*/  LDG.E R10, desc[UR6][R2.64+0x458] ;  /* 0x00045806020a7981 */ /* 0x000f28000c1e1900 */
[----:B--2---:R-:W2:Y:S04]  /*0350*/  LDG.E R9, desc[UR6][R2.64+0x454] ;  /* 0x0004540602097981 */ /* 0x004ea8000c1e1900 */
[----:B------:R-:W2:Y:S04]  /*0360*/  LDG.E R6, desc[UR6][R2.64+0x448] ;  /* 0x0004480602067981 */ /* 0x000ea8000c1e1900 */
        /* <DEDUP_REMOVED lines=11> */
[----:B------:R0:W-:Y:S04]  /*0420*/  STL [R1+0x5a0], R0 ;  /* 0x0005a00001007387 */ /* 0x0001e80000100800 */
        /* <DEDUP_REMOVED lines=10> */
[----:B0-----:R-:W2:Y:S04]  /*04d0*/  LDG.E R0, desc[UR6][R2.64+0x3e4] ;  /* 0x0003e40602007981 */ /* 0x001ea8000c1e1900 */
        /* <DEDUP_REMOVED lines=45> */
[----:B---3--:R0:W-:Y:S04]  /*07b0*/  STL [R1+0x5dc], R17 ;  /* 0x0005dc1101007387 */ /* 0x0081e80000100800 */
[----:B----4-:R1:W-:Y:S04]  /*07c0*/  STL [R1+0x5e0], R15 ;  /* 0x0005e00f01007387 */ /* 0x0103e80000100800 */
[----:B------:R3:W-:Y:S04]  /*07d0*/  STL [R1+0x5e4], R14 ;  /* 0x0005e40e01007387 */ /* 0x0007e80000100800 */
[----:B0-----:R-:W4:Y:S04]  /*07e0*/  LDG.E R17, desc[UR6][R2.64+0x43c] ;  /* 0x00043c0602117981 */ /* 0x001f28000c1e1900 */
[----:B-1----:R-:W4:Y:S04]  /*07f0*/  LDG.E R15, desc[UR6][R2.64+0x434] ;  /* 0x00043406020f7981 */ /* 0x002f28000c1e1900 */
[----:B---3--:R-:W3:Y:S04]  /*0800*/  LDG.E R14, desc[UR6][R2.64+0x428] ;  /* 0x00042806020e7981 */ /* 0x008ee8000c1e1900 */
[----:B------:R0:W-:Y:S04]  /*0810*/  STL [R1+0x5ec], R11 ;  /* 0x0005ec0b01007387 */ /* 0x0001e80000100800 */
[----:B------:R-:W-:Y:S04]  /*0820*/  STL [R1+0x5f0], R10 ;  /* 0x0005f00a01007387 */ /* 0x000fe80000100800 */
[----:B--2---:R-:W-:Y:S04]  /*0830*/  STL [R1+0x5f4], R9 ;  /* 0x0005f40901007387 */ /* 0x004fe80000100800 */
[----:B------:R1:W-:Y:S04]  /*0840*/  STL [R1+0x5fc], R6 ;  /* 0x0005fc0601007387 */ /* 0x0003e80000100800 */
[----:B------:R2:W-:Y:S04]  /*0850*/  STL [R1+0x600], R5 ;  /* 0x0006000501007387 */ /* 0x0005e80000100800 */
[----:B0-----:R-:W3:Y:S04]  /*0860*/  LDG.E R11, desc[UR6][R2.64+0x3bc] ;  /* 0x0003bc06020b7981 */ /* 0x001ee8000c1e1900 */
[----:B-1----:R-:W3:Y:S04]  /*0870*/  LDG.E R6, desc[UR6][R2.64+0x3cc] ;  /* 0x0003cc0602067981 */ /* 0x002ee8000c1e1900 */
        /* <DEDUP_REMOVED lines=65> */
[----:B----4-:R0:W-:Y:S04]  /*0c90*/  STL [R1+0x594], R17 ;  /* 0x0005941101007387 */ /* 0x0101e80000100800 */
[----:B------:R1:W-:Y:S04]  /*0ca0*/  STL [R1+0x58c], R15 ;  /* 0x00058c0f01007387 */ /* 0x0003e80000100800 */
[----:B---3--:R3:W-:Y:S04]  /*0cb0*/  STL [R1+0x584], R14 ;  /* 0x0005840e01007387 */ /* 0x0087e80000100800 */
[----:B0-----:R-:W4:Y:S04]  /*0cc0*/  LDG.E R17, desc[UR6][R2.64+0x3ac] ;  /* 0x0003ac0602117981 */ /* 0x001f28000c1e1900 */
[----:B-1----:R-:W4:Y:S04]  /*0cd0*/  LDG.E R15, desc[UR6][R2.64+0x3a8] ;  /* 0x0003a806020f7981 */ /* 0x002f28000c1e1900 */
[----:B---3--:R-:W3:Y:S04]  /*0ce0*/  LDG.E R14, desc[UR6][R2.64+0x3a4] ;  /* 0x0003a406020e7981 */ /* 0x008ee8000c1e1900 */
[----:B------:R0:W-:Y:S04]  /*0cf0*/  STL [R1+0x5bc], R27 ;  /* 0x0005bc1b01007387 */ /* 0x0001e80000100800 */
[----:B------:R1:W-:Y:S04]  /*0d00*/  STL [R1+0x5c0], R26 ;  /* 0x0005c01a01007387 */ /* 0x0003e80000100800 */
[----:B------:R-:W-:Y:S04]  /*0d10*/  STL [R1+0x5c4], R25 ;  /* 0x0005c41901007387 */ /* 0x000fe80000100800 */
[----:B------:R-:W-:Y:S04]  /*0d20*/  STL [R1+0x5c8], R23 ;  /* 0x0005c81701007387 */ /* 0x000fe80000100800 */
[----:B------:R1:W-:Y:S04]  /*0d30*/  STL [R1+0x5cc], R22 ;  /* 0x0005cc1601007387 */ /* 0x0003e80000100800 */
[----:B------:R1:W-:Y:S04]  /*0d40*/  STL [R1+0x5d0], R21 ;  /* 0x0005d01501007387 */ /* 0x0003e80000100800 */
[----:B------:R1:W-:Y:S04]  /*0d50*/  STL [R1+0x5d4], R19 ;  /* 0x0005d41301007387 */ /* 0x0003e80000100800 */
[----:B------:R1:W-:Y:S04]  /*0d60*/  STL [R1+0x5d8], R18 ;  /* 0x0005d81201007387 */ /* 0x0003e80000100800 */
[----:B------:R1:W-:Y:S04]  /*0d70*/  STL [R1+0x5e8], R13 ;  /* 0x0005e80d01007387 */ /* 0x0003e80000100800 */
[----:B------:R1:W-:Y:S04]  /*0d80*/  STL [R1+0x5f8], R7 ;  /* 0x0005f80701007387 */ /* 0x0003e80000100800 */
[----:B0-----:R-:W3:Y:S04]  /*0d90*/  LDG.E R27, desc[UR6][R2.64+0x42c] ;  /* 0x00042c06021b7981 */ /* 0x001ee8000c1e1900 */
[----:B-1----:R-:W3:Y:S04]  /*0da0*/  LDG.E R26, desc[UR6][R2.64+0x41c] ;  /* 0x00041c06021a7981 */ /* 0x002ee8000c1e1900 */
[----:B------:R-:W3:Y:S04]  /*0db0*/  LDG.E R22, desc[UR6][R2.64+0x418] ;  /* 0x0004180602167981 */ /* 0x000ee8000c1e1900 */
[----:B------:R-:W3:Y:S04]  /*0dc0*/  LDG.E R21, desc[UR6][R2.64+0x414] ;  /* 0x0004140602157981 */ /* 0x000ee8000c1e1900 */
[----:B------:R-:W3:Y:S04]  /*0dd0*/  LDG.E R19, desc[UR6][R2.64+0x40c] ;  /* 0x00040c0602137981 */ /* 0x000ee8000c1e1900 */
[----:B------:R-:W3:Y:S04]  /*0de0*/  LDG.E R25, desc[UR6][R2.64+0x408] ;  /* 0x0004080602197981 */ /* 0x000ee8000c1e1900 */
[----:B------:R-:W3:Y:S04]  /*0df0*/  LDG.E R23, desc[UR6][R2.64+0x3fc] ;  /* 0x0003fc0602177981 */ /* 0x000ee8000c1e1900 */
[----:B------:R-:W3:Y:S04]  /*0e00*/  LDG.E R18, desc[UR6][R2.64+0x3f4] ;  /* 0x0003f40602127981 */ /* 0x000ee8000c1e1900 */
[----:B------:R-:W3:Y:S04]  /*0e10*/  LDG.E R13, desc[UR6][R2.64+0x3e8] ;  /* 0x0003e806020d7981 */ /* 0x000ee8000c1e1900 */
[----:B------:R-:W3:Y:S04]  /*0e20*/  LDG.E R7, desc[UR6][R2.64+0x3d4] ;  /* 0x0003d40602077981 */ /* 0x000ee8000c1e1900 */
[----:B------:R0:W-:Y:S04]  /*0e30*/  STL [R1+0x604], R6 ;  /* 0x0006040601007387 */ /* 0x0001e80000100800 */
[----:B--2---:R1:W-:Y:S04]  /*0e40*/  STL [R1+0x608], R5 ;  /* 0x0006080501007387 */ /* 0x0043e80000100800 */
[----:B------:R2:W-:Y:S04]  /*0e50*/  STL [R1+0x60c], R11 ;  /* 0x00060c0b01007387 */ /* 0x0005e80000100800 */
        /* <DEDUP_REMOVED lines=55> */
[----:B------:R-:W-:Y:S04]  /*11d0*/  STL [R1+0x5a4], R35 ;  /* 0x0005a42301007387 */ /* 0x000fe80000100800 */
        /* <DEDUP_REMOVED lines=8> */
[----:B------:R0:W-:Y:S04]  /*1260*/  STL [R1+0x57c], R22 ;  /* 0x00057c1601007387 */ /* 0x0001e80000100800 */
[----:B------:R1:W-:Y:S04]  /*1270*/  STL [R1+0x578], R21 ;  /* 0x0005781501007387 */ /* 0x0003e80000100800 */
[----:B------:R1:W-:Y:S04]  /*1280*/  STL [R1+0x574], R19 ;  /* 0x0005741301007387 */ /* 0x0003e80000100800 */
[----:B------:R1:W-:Y:S04]  /*1290*/  STL [R1+0x570], R25 ;  /* 0x0005701901007387 */ /* 0x0003e80000100800 */
[----:B------:R-:W-:Y:S04]  /*12a0*/  STL [R1+0x56c], R24 ;  /* 0x00056c1801007387 */ /* 0x000fe80000100800 */
[----:B------:R-:W-:Y:S04]  /*12b0*/  STL [R1+0x568], R23 ;  /* 0x0005681701007387 */ /* 0x000fe80000100800 */
[----:B------:R-:W-:Y:S04]  /*12c0*/  STL [R1+0x564], R20 ;  /* 0x0005641401007387 */ /* 0x000fe80000100800 */
[----:B------:R-:W-:Y:S04]  /*12d0*/  STL [R1+0x560], R18 ;  /* 0x0005601201007387 */ /* 0x000fe80000100800 */
[----:B------:R-:W-:Y:S04]  /*12e0*/  STL [R1+0x55c], R16 ;  /* 0x00055c1001007387 */ /* 0x000fe80000100800 */
[----:B------:R-:W-:Y:S04]  /*12f0*/  STL [R1+0x558], R13 ;  /* 0x0005580d01007387 */ /* 0x000fe80000100800 */
[----:B------:R1:W-:Y:S04]  /*1300*/  STL [R1+0x554], R0 ;  /* 0x0005540001007387 */ /* 0x0003e80000100800 */
[----:B------:R-:W-:Y:S04]  /*1310*/  STL [R1+0x550], R12 ;  /* 0x0005500c01007387 */ /* 0x000fe80000100800 */
[----:B------:R-:W-:Y:S04]  /*1320*/  STL [R1+0x54c], R8 ;  /* 0x00054c0801007387 */ /* 0x000fe80000100800 */
[----:B------:R2:W-:Y:S04]  /*1330*/  STL [R1+0x548], R7 ;  /* 0x0005480701007387 */ /* 0x0005e80000100800 */
[----:B------:R2:W-:Y:S04]  /*1340*/  STL [R1+0x544], R4 ;  /* 0x0005440401007387 */ /* 0x0005e80000100800 */
[----:B------:R2:W-:Y:S04]  /*1350*/  STL [R1+0x540], R32 ;  /* 0x0005402001007387 */ /* 0x0005e80000100800 */
[----:B0-----:R-:W4:Y:S04]  /*1360*/  LDG.E R22, desc[UR6][R2.64+0x39c] ;  /* 0x00039c0602167981 */ /* 0x001f28000c1e1900 */
[----:B-1----:R-:W4:Y:S04]  /*1370*/  LDG.E R21, desc[UR6][R2.64+0x398] ;  /* 0x0003980602157981 */ /* 0x002f28000c1e1900 */
[----:B------:R-:W4:Y:S04]  /*1380*/  LDG.E R19, desc[UR6][R2.64+0x394] ;  /* 0x0003940602137981 */ /* 0x000f28000c1e1900 */
        /* <DEDUP_REMOVED lines=93> */
[----:B------:R3:W2:Y:S04]  /*1960*/  LDG.E R32, desc[UR6][R2.64+0x4b0] ;  /* 0x0004b00602207981 */ /* 0x0006a8000c1e1900 */
[----:B------:R0:W-:Y:S04]  /*1970*/  STL.128 [R1], R36 ;  /* 0x0000002401007387 */ /* 0x0001e80000100c00 */
[----:B------:R4:W-:Y:S01]  /*1980*/  STL.128 [R1+0x20], R44 ;  /* 0x0000202c01007387 */ /* 0x0009e20000100c00 */
[----:B---3--:R-:W-:-:S03]  /*1990*/  MOV R2, R14 ;  /* 0x0000000e00027202 */ /* 0x008fc60000000f00 */
[----:B------:R1:W-:Y:S04]  /*19a0*/  STL.128 [R1+0x30], R48 ;  /* 0x0000303001007387 */ /* 0x0003e80000100c00 */
[----:B------:R3:W-:Y:S04]  /*19b0*/  STL.128 [R1+0x40], R52 ;  /* 0x0000403401007387 */ /* 0x0007e80000100c00 */
[----:B------:R3:W-:Y:S01]  /*19c0*/  STL.128 [R1+0x50], R56 ;  /* 0x0000503801007387 */ /* 0x0007e20000100c00 */
[----:B0-----:R-:W-:-:S03]  /*19d0*/  MOV R36, R9 ;  /* 0x0000000900247202 */ /* 0x001fc60000000f00 */
[----:B------:R0:W-:Y:S01]  /*19e0*/  STL.128 [R1+0x60], R60 ;  /* 0x0000603c01007387 */ /* 0x0001e20000100c00 */
[----:B----4-:R-:W-:Y:S01]  /*19f0*/  MOV R44, R15 ;  /* 0x0000000f002c7202 */ /* 0x010fe20000000f00 */
[----:B------:R-:W-:Y:S01]  /*1a00*/  IMAD.MOV.U32 R45, RZ, RZ, R17 ;  /* 0x000000ffff2d7224 */ /* 0x000fe200078e0011 */
[----:B-1----:R-:W-:Y:S01]  /*1a10*/  MOV R48, R10 ;  /* 0x0000000a00307202 */ /* 0x002fe20000000f00 */
[----:B------:R-:W4:Y:S01]  /*1a20*/  LDL.LU R14, [R1+0x620] ;  /* 0x00062000010e7983 */ /* 0x000f220000300800 */
[----:B---3--:R-:W-:-:S03]  /*1a30*/  MOV R52, R11 ;  /* 0x0000000b00347202 */ /* 0x008fc60000000f00 */
[----:B------:R-:W3:Y:S01]  /*1a40*/  LDL.LU R15, [R1+0x61c] ;  /* 0x00061c00010f7983 */ /* 0x000ee20000300800 */
[----:B------:R-:W-:-:S03]  /*1a50*/  IMAD.MOV.U32 R56, RZ, RZ, R5 ;  /* 0x000000ffff387224 */ /* 0x000fc600078e0005 */
[----:B------:R-:W3:Y:S01]  /*1a60*/  LDL.LU R17, [R1+0x618] ;  /* 0x0006180001117983 */ /* 0x000ee20000300800 */
[----:B0-----:R-:W-:-:S03]  /*1a70*/  MOV R60, R6 ;  /* 0x00000006003c7202 */ /* 0x001fc60000000f00 */
[----:B------:R-:W3:Y:S04]  /*1a80*/  LDL.LU R9, [R1+0x614] ;  /* 0x0006140001097983 */ /* 0x000ee80000300800 */
[----:B------:R-:W3:Y:S04]  /*1a90*/  LDL.LU R10, [R1+0x610] ;  /* 0x00061000010a7983 */ /* 0x000ee80000300800 */
[----:B------:R-:W3:Y:S04]  /*1aa0*/  LDL.LU R11, [R1+0x60c] ;  /* 0x00060c00010b7983 */ /* 0x000ee80000300800 */
[----:B------:R-:W3:Y:S04]  /*1ab0*/  LDL.LU R5, [R1+0x608] ;  /* 0x0006080001057983 */ /* 0x000ee80000300800 */
[----:B------:R-:W3:Y:S04]  /*1ac0*/  LDL.LU R6, [R1+0x604] ;  /* 0x0006040001067983 */ /* 0x000ee80000300800 */
[----:B------:R-:W3:Y:S04]  /*1ad0*/  LDL.LU R37, [R1+0x578] ;  /* 0x0005780001257983 */ /* 0x000ee80000300800 */
[----:B------:R-:W3:Y:S04]  /*1ae0*/  LDL.LU R38, [R1+0x57c] ;  /* 0x00057c0001267983 */ /* 0x000ee80000300800 */
[----:B------:R-:W3:Y:S04]  /*1af0*/  LDL.LU R39, [R1+0x580] ;  /* 0x0005800001277983 */ /* 0x000ee80000300800 */
[----:B------:R-:W-:Y:S04]  /*1b00*/  STL.128 [R1+0x70], R64 ;  /* 0x0000704001007387 */ /* 0x000fe80000100c00 */
[----:B------:R-:W-:Y:S04]  /*1b10*/  STL.128 [R1+0x80], R68 ;  /* 0x0000804401007387 */ /* 0x000fe80000100c00 */
[----:B------:R-:W-:Y:S04]  /*1b20*/  STL.128 [R1+0x90], R72 ;  /* 0x0000904801007387 */ /* 0x000fe80000100c00 */
[----:B------:R0:W-:Y:S04]  /*1b30*/  STL.128 [R1+0xa0], R76 ;  /* 0x0000a04c01007387 */ /* 0x0001e80000100c00 */
[----:B------:R1:W-:Y:S04]  /*1b40*/  STL.128 [R1+0xb0], R80 ;  /* 0x0000b05001007387 */ /* 0x0003e80000100c00 */
[----:B------:R1:W-:Y:S04]  /*1b50*/  STL.128 [R1+0xc0], R84 ;  /* 0x0000c05401007387 */ /* 0x0003e80000100c00 */
[----:B------:R-:W-:Y:S04]  /*1b60*/  STL.128 [R1+0xd0], R88 ;  /* 0x0000d05801007387 */ /* 0x000fe80000100c00 */
[----:B------:R1:W-:Y:S01]  /*1b70*/  STL.128 [R1+0x10], R40 ;  /* 0x0000102801007387 */ /* 0x0003e20000100c00 */
[----:B0-----:R-:W-:-:S02]  /*1b80*/  MOV R77, R19 ;  /* 0x00000013004d7202 */ /* 0x001fc40000000f00 */
[----:B------:R-:W-:Y:S01]  /*1b90*/  MOV R78, R21 ;  /* 0x00000015004e7202 */ /* 0x000fe20000000f00 */
[----:B------:R-:W3:Y:S01]  /*1ba0*/  LDL.LU R46, [R1+0x584] ;  /* 0x00058400012e7983 */ /* 0x000ee20000300800 */
[----:B------:R-:W-:Y:S02]  /*1bb0*/  MOV R79, R22 ;  /* 0x00000016004f7202 */ /* 0x000fe40000000f00 */
[----:B-1----:R-:W-:Y:S01]  /*1bc0*/  MOV R81, R25 ;  /* 0x0000001900517202 */ /* 0x002fe20000000f00 */
[----:B------:R-:W3:Y:S01]  /*1bd0*/  LDL.LU R47, [R1+0x588] ;  /* 0x00058800012f7983 */ /* 0x000ee20000300800 */
[----:B------:R-:W-:Y:S02]  /*1be0*/  MOV R82, R26 ;  /* 0x0000001a00527202 */ /* 0x000fe40000000f00 */
[----:B------:R-:W-:Y:S01]  /*1bf0*/  MOV R83, R27 ;  /* 0x0000001b00537202 */ /* 0x000fe20000000f00 */
[----:B------:R-:W3:Y:S01]  /*1c00*/  LDL.LU R49, [R1+0x56c] ;  /* 0x00056c0001317983 */ /* 0x000ee20000300800 */
[----:B------:R-:W-:-:S02]  /*1c10*/  MOV R85, R30 ;  /* 0x0000001e00557202 */ /* 0x000fc40000000f00 */
[----:B------:R-:W-:Y:S01]  /*1c20*/  MOV R86, R31 ;  /* 0x0000001f00567202 */ /* 0x000fe20000000f00 */
[----:B------:R-:W3:Y:S01]  /*1c30*/  LDL.LU R41, [R1+0x58c] ;  /* 0x00058c0001297983 */ /* 0x000ee20000300800 */
[----:B------:R-:W-:Y:S02]  /*1c40*/  MOV R87, R33 ;  /* 0x0000002100577202 */ /* 0x000fe40000000f00 */
[----:B------:R-:W-:Y:S01]  /*1c50*/  MOV R89, R35 ;  /* 0x0000002300597202 */ /* 0x000fe20000000f00 */
        /* <DEDUP_REMOVED lines=24> */
[----:B------:R-:W3:Y:S01]  /*1de0*/  LDL.LU R35, [R1+0x5a4] ;  /* 0x0005a40001237983 */ /* 0x000ee20000300800 */
[----:B------:R-:W-:-:S03]  /*1df0*/  MOV R91, R252 ;  /* 0x000000fc005b7202 */ /* 0x000fc60000000f00 */
[----:B------:R-:W3:Y:S01]  /*1e00*/  LDL.LU R3, [R1+0x598] ;  /* 0x0005980001037983 */ /* 0x000ee20000300800 */
[----:B------:R-:W-:-:S03]  /*1e10*/  MOV R90, R0 ;  /* 0x00000000005a7202 */ /* 0x000fc60000000f00 */
[----:B------:R-:W3:Y:S04]  /*1e20*/  LDL.LU R252, [R1+0x59c] ;  /* 0x00059c0001fc7983 */ /* 0x000ee80000300800 */
[----:B------:R0:W5:Y:S01]  /*1e30*/  LDL.LU R0, [R1+0x5a0] ;  /* 0x0005a00001007983 */ /* 0x0001620000300800 */
[----:B------:R-:W-:-:S03]  /*1e40*/  IMAD.MOV.U32 R88, RZ, RZ, R34 ;  /* 0x000000ffff587224 */ /* 0x000fc600078e0022 */
[----:B------:R-:W3:Y:S01]  /*1e50*/  LDL.LU R34, [R1+0x5a8] ;  /* 0x0005a80001227983 */ /* 0x000ee20000300800 */
        /* <DEDUP_REMOVED lines=8> */
[----:B--2---:R-:W-:-:S03]  /*1ee0*/  IMAD.MOV.U32 R68, RZ, RZ, R7 ;  /* 0x000000ffff447224 */ /* 0x004fc600078e0007 */
[----:B------:R-:W2:Y:S01]  /*1ef0*/  LDL.LU R7, [R1+0x5f8] ;  /* 0x0005f80001077983 */ /* 0x000ea20000300800 */
[----:B----4-:R-:W-:-:S03]  /*1f00*/  MOV R73, R14 ;  /* 0x0000000e00497202 */ /* 0x010fc60000000f00 */
[----:B------:R-:W4:Y:S01]  /*1f10*/  LDL.LU R14, [R1+0x5e4] ;  /* 0x0005e400010e7983 */ /* 0x000f220000300800 */
[----:B---3--:R-:W-:-:S03]  /*1f20*/  MOV R74, R15 ;  /* 0x0000000f004a7202 */ /* 0x008fc60000000f00 */
[----:B------:R-:W4:Y:S01]  /*1f30*/  LDL.LU R15, [R1+0x5e0] ;  /* 0x0005e000010f7983 */ /* 0x000f220000300800 */
[----:B------:R-:W-:-:S03]  /*1f40*/  MOV R75, R17 ;  /* 0x00000011004b7202 */ /* 0x000fc60000000f00 */
[----:B------:R-:W3:Y:S01]  /*1f50*/  LDL.LU R17, [R1+0x5dc] ;  /* 0x0005dc0001117983 */ /* 0x000ee20000300800 */
[----:B------:R-:W-:-:S03]  /*1f60*/  MOV R69, R9 ;  /* 0x0000000900457202 */ /* 0x000fc60000000f00 */
[----:B------:R-:W2:Y:S01]  /*1f70*/  LDL.LU R9, [R1+0x5f4] ;  /* 0x0005f40001097983 */ /* 0x000ea20000300800 */
        /* <DEDUP_REMOVED lines=9> */
[----:B------:R-:W-:Y:S04]  /*2010*/  STL.128 [R1+0xe0], R92 ;  /* 0x0000e05c01007387 */ /* 0x000fe80000100c00 */
[----:B------:R1:W-:Y:S04]  /*2020*/  STL.128 [R1+0x410], R36 ;  /* 0x0004102401007387 */ /* 0x0003e80000100c00 */
[----:B------:R0:W-:Y:S04]  /*2030*/  STL.128 [R1+0xf0], R96 ;  /* 0x0000f06001007387 */ /* 0x0001e80000100c00 */
[----:B------:R0:W-:Y:S04]  /*2040*/  STL.128 [R1+0x100], R100 ;  /* 0x0001006401007387 */ /* 0x0001e80000100c00 */
[----:B------:R0:W-:Y:S01]  /*2050*/  STL.128 [R1+0x110], R104 ;  /* 0x0001106801007387 */ /* 0x0001e20000100c00 */
[----:B-1----:R-:W1:Y:S03]  /*2060*/  LDC.64 R38, c[0x0][0x390] ;  /* 0x0000e400ff267b82 */ /* 0x002e660000000a00 */
[----:B------:R0:W-:Y:S04]  /*2070*/  STL.128 [R1+0x120], R108 ;  /* 0x0001206c01007387 */ /* 0x0001e80000100c00 */
        /* <DEDUP_REMOVED lines=51> */
[----:B------:R0:W-:Y:S01]  /*23b0*/  STL.128 [R1+0x4b0], R32 ;  /* 0x0004b02001007387 */ /* 0x0001e20000100c00 */
[----:B-1----:R-:W-:Y:S01]  /*23c0*/  IMAD.WIDE.U32 R38, R3, 0x1c, R38 ;  /* 0x0000001c03267825 */ /* 0x002fe200078e0026 */
[----:B------:R-:W-:-:S03]  /*23d0*/  CS2R R36, SRZ ;  /* 0x0000000000247805 */ /* 0x000fc6000001ff00 */
[----:B------:R-:W-:Y:S01]  /*23e0*/  IMAD R2, R252, UR9, R3 ;  /* 0x00000009fc027c24 */ /* 0x000fe2000f8e0203 */
[----:B----4-:R0:W-:Y:S04]  /*23f0*/  STL.128 [R1+0x460], R12 ;  /* 0x0004600c01007387 */ /* 0x0101e80000100c00 */
[----:B---3--:R0:W-:Y:S04]  /*2400*/  STL.128 [R1+0x470], R16 ;  /* 0x0004701001007387 */ /* 0x0081e80000100c00 */
[----:B--2---:R0:W-:Y:S04]  /*2410*/  STL.128 [R1+0x450], R8 ;  /* 0x0004500801007387 */ /* 0x0041e80000100c00 */
[----:B------:R0:W-:Y:S01]  /*2420*/  STL.128 [R1+0x440], R4 ;  /* 0x0004400401007387 */ /* 0x0001e20000100c00 */
[----:B------:R-:W-:Y:S05]  /*2430*/  @P0 BRA `(.L_x_0) ;  /* 0x0000004400dc0947 */ /* 0x000fea0003800000 */
[----:B0-----:R-:W2:Y:S01]  /*2440*/  LDG.E R54, desc[UR6][R38.64+0x18] ;  /* 0x0000180626367981 */ /* 0x001ea2000c1e1900 */
[----:B------:R-:W0:Y:S03]  /*2450*/  LDCU UR4, c[0x0][0x3b0] ;  /* 0x00007600ff0477ac */ /* 0x000e260008000800 */
[----:B------:R-:W3:Y:S04]  /*2460*/  LDG.E R3, desc[UR6][R38.64+0x10] ;  /* 0x0000100626037981 */ /* 0x000ee8000c1e1900 */
[----:B------:R1:W5:Y:S04]  /*2470*/  LDG.E R52, desc[UR6][R38.64] ;  /* 0x0000000626347981 */ /* 0x000368000c1e1900 */
[----:B------:R1:W5:Y:S04]  /*2480*/  LDG.E R40, desc[UR6][R38.64+0x8] ;  /* 0x0000080626287981 */ /* 0x000368000c1e1900 */
[----:B------:R1:W5:Y:S01]  /*2490*/  LDG.E R55, desc[UR6][R38.64+0x14] ;  /* 0x0000140626377981 */ /* 0x000362000c1e1900 */
[----:B------:R-:W-:Y:S01]  /*24a0*/  BSSY.RECONVERGENT B0, `(.L_x_1) ;  /* 0x000001a000007945 */ /* 0x000fe20003800200 */
[----:B0-----:R-:W-:-:S05]  /*24b0*/  VIADD R36, R2, UR4 ;  /* 0x0000000402247c36 */ /* 0x001fca0008000000 */
[----:B------:R-:W-:Y:S02]  /*24c0*/  ISETP.GT.AND P0, PT, R36, -0x1, PT ;  /* 0xffffffff2400780c */ /* 0x000fe40003f04270 */
[----:B--2---:R-:W-:-:S04]  /*24d0*/  I2FP.F32.S32 R56, R54 ;  /* 0x0000003600387245 */ /* 0x004fc80000201400 */
[----:B------:R-:W0:Y:S08]  /*24e0*/  MUFU.RCP R37, R56 ;  /* 0x0000003800257308 */ /* 0x000e300000001000 */
[----:B---3--:R-:W2:Y:S01]  /*24f0*/  FCHK P1, R3, R56 ;  /* 0x0000003803007302 */ /* 0x008ea20000020000 */
[----:B0-----:R-:W-:-:S04]  /*2500*/  FFMA R42, -R56, R37, 1 ;  /* 0x3f800000382a7423 */ /* 0x001fc80000000125 */
[----:B------:R-:W-:Y:S01]  /*2510*/  FFMA R42, R37, R42, R37 ;  /* 0x0000002a252a7223 */ /* 0x000fe20000000025 */
[----:B------:R-:W-:Y:S01]  /*2520*/  LOP3.LUT R37, R36, 0xaad26b49, RZ, 0x3c, !PT ;  /* 0xaad26b4924257812 */ /* 0x000fe200078e3cff */
[----:B------:R-:W-:Y:S02]  /*2530*/  HFMA2 R36, -RZ, RZ, -178.125, -3742 ;  /* 0xd991eb4fff247431 */ /* 0x000fe400000001ff */
[----:B------:R-:W-:Y:S02]  /*2540*/  FFMA R41, R3, R42, RZ ;  /* 0x0000002a03297223 */ /* 0x000fe400000000ff */
[----:B------:R-:W-:Y:S02]  /*2550*/  IMAD R37, R37, 0x4182bed5, RZ ;  /* 0x4182bed525257824 */ /* 0x000fe400078e02ff */
[----:B------:R-:W-:Y:S02]  /*2560*/  FFMA R58, -R56, R41, R3 ;  /* 0x00000029383a7223 */ /* 0x000fe40000000103 */
[C---:B------:R-:W-:Y:S01]  /*2570*/  VIADD R66, R37.reuse, 0x75bcd15 ;  /* 0x075bcd1525427836 */ /* 0x040fe20000000000 */
[----:B------:R-:W-:Y:S01]  /*2580*/  IADD3 R70, PT, PT, R37, 0x583f19, RZ ;  /* 0x00583f1925467810 */ /* 0x000fe20007ffe0ff */
[----:B------:R-:W-:Y:S01]  /*2590*/  FFMA R58, R42, R58, R41 ;  /* 0x0000003a2a3a7223 */ /* 0x000fe20000000029 */
[----:B------:R-:W-:-:S02]  /*25a0*/  SEL R36, R36, 0x8bf16996, P0 ;  /* 0x8bf1699624247807 */ /* 0x000fc40000000000 */
[----:B------:R-:W-:Y:S02]  /*25b0*/  LOP3.LUT R62, R37, 0x159a55e5, RZ, 0x3c, !PT ;  /* 0x159a55e5253e7812 */ /* 0x000fe400078e3cff */
[C---:B------:R-:W-:Y:S02]  /*25c0*/  LOP3.LUT R64, R36.reuse, 0x5491333, RZ, 0x3c, !PT ;  /* 0x0549133324407812 */ /* 0x040fe400078e3cff */
[----:B------:R-:W-:Y:S01]  /*25d0*/  IADD3 R68, PT, PT, R36, 0x1f123bb5, RZ ;  /* 0x1f123bb524447810 */ /* 0x000fe20007ffe0ff */
[----:B-12---:R-:W-:Y:S06]  /*25e0*/  @!P1 BRA `(.L_x_2) ;  /* 0x0000000000149947 */ /* 0x006fec0003800000 */
[----:B------:R-:W-:Y:S02]  /*25f0*/  MOV R38, R3 ;  /* 0x0000000300267202 */ /* 0x000fe40000000f00 */
[----:B------:R-:W-:Y:S02]  /*2600*/  MOV R53, R56 ;  /* 0x0000003800357202 */ /* 0x000fe40000000f00 */
[----:B------:R-:W-:-:S07]  /*2610*/  MOV R81, 0x2630 ;  /* 0x0000263000517802 */ /* 0x000fce0000000f00 */
[----:B-----5:R-:W-:Y:S05]  /*2620*/  CALL.REL.NOINC `($__internal_1_$__cuda_sm3x_div_rn_noftz_f32_slowpath) ;  /* 0x0000004800887944 */ /* 0x020fea0003c00000 */
[----:B------:R-:W-:-:S07]  /*2630*/  MOV R58, R38 ;  /* 0x00000026003a7202 */ /* 0x000fce0000000f00 */
.L_x_2:
[----:B------:R-:W-:Y:S05]  /*2640*/  BSYNC.RECONVERGENT B0 ;  /* 0x0000000000007941 */ /* 0x000fea0003800200 */
.L_x_1:
[----:B------:R-:W-:Y:S02]  /*2650*/  HFMA2 R42, -RZ, RZ, 3.7421875, 0 ;  /* 0x437c0000ff2a7431 */ /* 0x000fe400000001ff */
[----:B------:R-:W-:Y:S02]  /*2660*/  IMAD.MOV.U32 R39, RZ, RZ, 0x3bbb989d ;  /* 0x3bbb989dff277424 */ /* 0x000fe400078e00ff */
[----:B-----5:R-:W-:Y:S01]  /*2670*/  FMUL R38, R3, -R40 ;  /* 0x8000002803267220 */ /* 0x020fe20000400000 */
[----:B------:R-:W-:Y:S01]  /*2680*/  IADD3 R57, PT, PT, R36, 0x64f0c9, R37 ;  /* 0x0064f0c924397810 */ /* 0x000fe20007ffe025 */
[----:B------:R-:W-:Y:S01]  /*2690*/  FADD R59, R40, -R55 ;  /* 0x80000037283b7221 */ /* 0x000fe20000000000 */
[----:B------:R-:W-:Y:S01]  /*26a0*/  FMUL R61, R52, 1.1000000238418579102 ;  /* 0x3f8ccccd343d7820 */ /* 0x000fe20000400000 */
[----:B------:R-:W-:Y:S01]  /*26b0*/  FFMA.SAT R39, R38, R39, 0.5 ;  /* 0x3f00000026277423 */ /* 0x000fe20000002027 */
[----:B------:R-:W-:Y:S01]  /*26c0*/  CS2R R36, SRZ ;  /* 0x0000000000247805 */ /* 0x000fe2000001ff00 */
[----:B------:R-:W-:-:S02]  /*26d0*/  UMOV UR4, URZ ;  /* 0x000000ff00047c82 */ /* 0x000fc40008000000 */
[----:B------:R-:W-:-:S04]  /*26e0*/  FFMA.RM R39, R39, R42, 12582913 ;  /* 0x4b40000127277423 */ /* 0x000fc8000000402a */
[C---:B------:R-:W-:Y:S01]  /*26f0*/  FADD R41, R39.reuse, -12583039 ;  /* 0xcb40007f27297421 */ /* 0x040fe20000000000 */
[----:B------:R-:W-:-:S03]  /*2700*/  SHF.L.U32 R60, R39, 0x17, RZ ;  /* 0x00000017273c7819 */ /* 0x000fc600000006ff */
[----:B------:R-:W-:-:S04]  /*2710*/  FFMA R41, R38, 1.4426950216293334961, -R41 ;  /* 0x3fb8aa3b26297823 */ /* 0x000fc80000000829 */
[----:B------:R-:W-:-:S06]  /*2720*/  FFMA R41, R38, 1.925963033500011079e-08, R41 ;  /* 0x32a5706026297823 */ /* 0x000fcc0000000029 */
[----:B------:R-:W0:Y:S02]  /*2730*/  MUFU.EX2 R41, R41 ;  /* 0x0000002900297308 */ /* 0x000e240000000800 */
[----:B0-----:R-:W-:-:S07]  /*2740*/  FMUL R60, R60, R41 ;  /* 0x000000293c3c7220 */ /* 0x001fce0000400000 */
.L_x_80:
[----:B0-----:R0:W-:Y:S01]  /*2750*/  STL.128 [R1+0x500], RZ ;  /* 0x000500ff01007387 */ /* 0x0011e20000100c00 */
[----:B------:R-:W-:Y:S01]  /*2760*/  ISETP.GE.AND P0, PT, R54, 0x1, PT ;  /* 0x000000013600780c */ /* 0x000fe20003f06270 */
[----:B------:R-:W-:Y:S01]  /*2770*/  UIADD3 UR4, UPT, UPT, UR4, 0x1, URZ ;  /* 0x0000000104047890 */ /* 0x000fe2000fffe0ff */
[----:B------:R-:W-:Y:S01]  /*2780*/  BSSY.RECONVERGENT B0, `(.L_x_3) ;  /* 0x00002c6000007945 */ /* 0x000fe20003800200 */
[----:B------:R0:W-:Y:S01]  /*2790*/  STL.128 [R1+0x510], RZ ;  /* 0x000510ff01007387 */ /* 0x0001e20000100c00 */
[----:B------:R-:W-:Y:S02]  /*27a0*/  CS2R R42, SRZ ;  /* 0x00000000002a7805 */ /* 0x000fe4000001ff00 */
[----:B------:R-:W-:Y:S02]  /*27b0*/  CS2R R40, SRZ ;  /* 0x0000000000287805 */ /* 0x000fe4000001ff00 */
[----:B------:R-:W-:Y:S01]  /*27c0*/  CS2R R46, SRZ ;  /* 0x00000000002e7805 */ /* 0x000fe2000001ff00 */
[----:B------:R0:W-:Y:S01]  /*27d0*/  STL.128 [R1+0x520], RZ ;  /* 0x000520ff01007387 */ /* 0x0001e20000100c00 */
[----:B------:R-:W-:-:S02]  /*27e0*/  CS2R R44, SRZ ;  /* 0x00000000002c7805 */ /* 0x000fc4000001ff00 */
[----:B------:R-:W-:Y:S02]  /*27f0*/  CS2R R50, SRZ ;  /* 0x0000000000327805 */ /* 0x000fe4000001ff00 */
[----:B------:R-:W-:Y:S01]  /*2800*/  ISETP.LE.U32.AND P2, PT, R0, UR4, PT ;  /* 0x0000000400007c0c */ /* 0x000fe2000bf43070 */
[----:B------:R0:W-:Y:S01]  /*2810*/  STL.128 [R1+0x530], RZ ;  /* 0x000530ff01007387 */ /* 0x0001e20000100c00 */
[----:B------:R-:W-:Y:S02]  /*2820*/  CS2R R48, SRZ ;  /* 0x0000000000307805 */ /* 0x000fe4000001ff00 */
[----:B------:R-:W-:Y:S02]  /*2830*/  CS2R R74, SRZ ;  /* 0x00000000004a7805 */ /* 0x000fe4000001ff00 */
[----:B------:R-:W-:Y:S01]  /*2840*/  CS2R R72, SRZ ;  /* 0x0000000000487805 */ /* 0x000fe2000001ff00 */
[----:B------:R0:W-:Y:S04]  /*2850*/  STL.128 [R1+0x4c0], R4 ;  /* 0x0004c00401007387 */ /* 0x0001e80000100c00 */
[----:B------:R0:W-:Y:S04]  /*2860*/  STL.128 [R1+0x4d0], R8 ;  /* 0x0004d00801007387 */ /* 0x0001e80000100c00 */
[----:B------:R0:W-:Y:S04]  /*2870*/  STL.128 [R1+0x4e0], R12 ;  /* 0x0004e00c01007387 */ /* 0x0001e80000100c00 */
[----:B------:R0:W-:Y:S01]  /*2880*/  STL.128 [R1+0x4f0], R16 ;  /* 0x0004f01001007387 */ /* 0x0001e20000100c00 */
[----:B-1----:R-:W-:Y:S05]  /*2890*/  @!P0 BRA `(.L_x_4) ;  /* 0x0000002800d08947 */ /* 0x002fea0003800000 */
[----:B------:R-:W-:Y:S01]  /*28a0*/  IADD3 R38, PT, PT, R58, -0xd000000, RZ ;  /* 0xf30000003a267810 */ /* 0x000fe20007ffe0ff */
[----:B------:R1:W2:Y:S01]  /*28b0*/  MUFU.RSQ R41, R58 ;  /* 0x0000003a00297308 */ /* 0x0002a20000001400 */
[----:B------:R-:W-:Y:S02]  /*28c0*/  BSSY.RECONVERGENT B1, `(.L_x_5) ;  /* 0x000000c000017945 */ /* 0x000fe40003800200 */
[----:B------:R-:W-:-:S13]  /*28d0*/  ISETP.GT.U32.AND P0, PT, R38, 0x727fffff, PT ;  /* 0x727fffff2600780c */ /* 0x000fda0003f04070 */
[----:B-1----:R-:W-:Y:S05]  /*28e0*/  @!P0 BRA `(.L_x_6) ;  /* 0x0000000000148947 */ /* 0x002fea0003800000 */
[----:B------:R-:W-:Y:S01]  /*28f0*/  IMAD.MOV.U32 R38, RZ, RZ, R58 ;  /* 0x000000ffff267224 */ /* 0x000fe200078e003a */
[----:B------:R-:W-:-:S07]  /*2900*/  MOV R67, 0x2920 ;  /* 0x0000292000437802 */ /* 0x000fce0000000f00 */
[----:B0-2---:R-:W-:Y:S05]  /*2910*/  CALL.REL.NOINC `($__internal_0_$__cuda_sm20_sqrt_rn_f32_slowpath) ;  /* 0x0000004400707944 */ /* 0x005fea0003c00000 */
[----:B------:R-:W-:Y:S01]  /*2920*/  MOV R40, R38 ;  /* 0x0000002600287202 */ /* 0x000fe20000000f00 */
[----:B------:R-:W-:Y:S06]  /*2930*/  BRA `(.L_x_7) ;  /* 0x0000000000107947 */ /* 0x000fec0003800000 */
.L_x_6:
[C---:B--2---:R-:W-:Y:S01]  /*2940*/  FMUL.FTZ R39, R41.reuse, R58 ;  /* 0x0000003a29277220 */ /* 0x044fe20000410000 */
[----:B------:R-:W-:-:S03]  /*2950*/  FMUL.FTZ R38, R41, 0.5 ;  /* 0x3f00000029267820 */ /* 0x000fc60000410000 */
[----:B------:R-:W-:-:S04]  /*2960*/  FFMA R40, -R39, R39, R58 ;  /* 0x0000002727287223 */ /* 0x000fc8000000013a */
[----:B------:R-:W-:-:S07]  /*2970*/  FFMA R40, R40, R38, R39 ;  /* 0x0000002628287223 */ /* 0x000fce0000000027 */
.L_x_7:
[----:B------:R-:W-:Y:S05]  /*2980*/  BSYNC.RECONVERGENT B1 ;  /* 0x0000000000017941 */ /* 0x000fea0003800200 */
.L_x_5:
[----:B------:R-:W-:Y:S01]  /*2990*/  HFMA2 R41, -RZ, RZ, 0, 0 ;  /* 0x00000000ff297431 */ /* 0x000fe200000001ff */
[----:B------:R-:W-:Y:S06]  /*29a0*/  BSSY.RECONVERGENT B1, `(.L_x_8) ;  /* 0x000029f000017945 */ /* 0x000fec0003800200 */
.L_x_40:
[----:B------:R-:W-:Y:S01]  /*29b0*/  SHF.R.U32.HI R39, RZ, 0x2, R66 ;  /* 0x00000002ff277819 */ /* 0x000fe20000011642 */
[----:B------:R-:W-:Y:S01]  /*29c0*/  BSSY.RECONVERGENT B2, `(.L_x_9) ;  /* 0x000003c000027945 */ /* 0x000fe20003800200 */
[----:B------:R-:W-:Y:S02]  /*29d0*/  SHF.L.U32 R43, R70, 0x4, RZ ;  /* 0x00000004462b7819 */ /* 0x000fe400000006ff */
[----:B------:R-:W-:-:S05]  /*29e0*/  LOP3.LUT R39, R39, R66, RZ, 0x3c, !PT ;  /* 0x0000004227277212 */ /* 0x000fca00078e3cff */
[----:B------:R-:W-:-:S05]  /*29f0*/  IMAD.SHL.U32 R38, R39, 0x2, RZ ;  /* 0x0000000227267824 */ /* 0x000fca00078e00ff */
[----:B------:R-:W-:Y:S02]  /*2a00*/  LOP3.LUT R38, R70, R43, R38, 0x96, !PT ;  /* 0x0000002b46267212 */ /* 0x000fe400078e9626 */
[----:B------:R-:W-:Y:S02]  /*2a10*/  MOV R43, 0x2f800000 ;  /* 0x2f800000002b7802 */ /* 0x000fe40000000f00 */
[----:B------:R-:W-:Y:S01]  /*2a20*/  LOP3.LUT R51, R38, R39, RZ, 0x3c, !PT ;  /* 0x0000002726337212 */ /* 0x000fe200078e3cff */
[----:B------:R-:W-:-:S03]  /*2a30*/  IMAD.MOV.U32 R39, RZ, RZ, 0x3e055027 ;  /* 0x3e055027ff277424 */ /* 0x000fc600078e00ff */
[----:B------:R-:W-:-:S04]  /*2a40*/  IADD3 R38, PT, PT, R57, 0x587c5, R51 ;  /* 0x000587c539267810 */ /* 0x000fc80007ffe033 */
[----:B------:R-:W-:-:S05]  /*2a50*/  I2FP.F32.U32 R38, R38 ;  /* 0x0000002600267245 */ /* 0x000fca0000201000 */
[----:B------:R-:W-:-:S05]  /*2a60*/  FFMA R43, R38, R43, 1.1641532182693481445e-10 ;  /* 0x2f000000262b7423 */ /* 0x000fca000000002b */
[----:B------:R-:W-:-:S13]  /*2a70*/  FSETP.GEU.AND P0, PT, R43, 1.175494350822287508e-38, PT ;  /* 0x008000002b00780b */ /* 0x000fda0003f0e000 */
[----:B------:R-:W-:-:S05]  /*2a80*/  @!P0 FMUL R43, R43, 8388608 ;  /* 0x4b0000002b2b8820 */ /* 0x000fca0000400000 */
[----:B------:R-:W-:-:S04]  /*2a90*/  IADD3 R38, PT, PT, R43, -0x3f2aaaab, RZ ;  /* 0xc0d555552b267810 */ /* 0x000fc80007ffe0ff */
[----:B------:R-:W-:-:S04]  /*2aa0*/  LOP3.LUT R42, R38, 0xff800000, RZ, 0xc0, !PT ;  /* 0xff800000262a7812 */ /* 0x000fc800078ec0ff */
[----:B------:R-:W-:-:S05]  /*2ab0*/  IADD3 R38, PT, PT, R43, -R42, RZ ;  /* 0x8000002a2b267210 */ /* 0x000fca0007ffe0ff */
[----:B------:R-:W-:Y:S01]  /*2ac0*/  FADD R44, R38, -1 ;  /* 0xbf800000262c7421 */ /* 0x000fe20000000000 */
[----:B------:R-:W-:Y:S02]  /*2ad0*/  FSEL R38, RZ, -23, P0 ;  /* 0xc1b80000ff267808 */ /* 0x000fe40000000000 */
[----:B------:R-:W-:Y:S01]  /*2ae0*/  ISETP.GT.U32.AND P0, PT, R43, 0x7f7fffff, PT ;  /* 0x7f7fffff2b00780c */ /* 0x000fe20003f04070 */
[----:B------:R-:W-:-:S04]  /*2af0*/  FFMA R39, R44, -R39, 0.14084610342979431152 ;  /* 0x3e1039f62c277423 */ /* 0x000fc80000000827 */
[----:B------:R-:W-:-:S04]  /*2b00*/  FFMA R39, R44, R39, -0.12148627638816833496 ;  /* 0xbdf8cdcc2c277423 */ /* 0x000fc80000000027 */
[----:B------:R-:W-:-:S04]  /*2b10*/  FFMA R39, R44, R39, 0.13980610668659210205 ;  /* 0x3e0f29552c277423 */ /* 0x000fc80000000027 */
[----:B------:R-:W-:-:S04]  /*2b20*/  FFMA R39, R44, R39, -0.16684235632419586182 ;  /* 0xbe2ad8b92c277423 */ /* 0x000fc80000000027 */
[----:B------:R-:W-:-:S04]  /*2b30*/  FFMA R39, R44, R39, 0.20012299716472625732 ;  /* 0x3e4ced0b2c277423 */ /* 0x000fc80000000027 */
[----:B------:R-:W-:-:S04]  /*2b40*/  FFMA R39, R44, R39, -0.24999669194221496582 ;  /* 0xbe7fff222c277423 */ /* 0x000fc80000000027 */
[----:B------:R-:W-:-:S04]  /*2b50*/  FFMA R39, R44, R39, 0.33333182334899902344 ;  /* 0x3eaaaa782c277423 */ /* 0x000fc80000000027 */
[C---:B------:R-:W-:Y:S01]  /*2b60*/  FFMA R45, R44.reuse, R39, -0.5 ;  /* 0xbf0000002c2d7423 */ /* 0x040fe20000000027 */
[----:B------:R-:W-:Y:S02]  /*2b70*/  I2FP.F32.S32 R39, R42 ;  /* 0x0000002a00277245 */ /* 0x000fe40000201400 */
[----:B------:R-:W-:Y:S01]  /*2b80*/  MOV R42, 0x7f800000 ;  /* 0x7f800000002a7802 */ /* 0x000fe20000000f00 */
[C---:B------:R-:W-:Y:S02]  /*2b90*/  FMUL R45, R44.reuse, R45 ;  /* 0x0000002d2c2d7220 */ /* 0x040fe40000400000 */
[----:B------:R-:W-:Y:S01]  /*2ba0*/  FFMA R38, R39, 1.1920928955078125e-07, R38 ;  /* 0x3400000027267823 */ /* 0x000fe20000000026 */
[----:B------:R-:W-:Y:S01]  /*2bb0*/  SHF.R.U32.HI R39, RZ, 0x2, R62 ;  /* 0x00000002ff277819 */ /* 0x000fe2000001163e */
[----:B------:R-:W-:-:S03]  /*2bc0*/  FFMA R45, R44, R45, R44 ;  /* 0x0000002d2c2d7223 */ /* 0x000fc6000000002c */
[----:B------:R-:W-:Y:S01]  /*2bd0*/  LOP3.LUT R39, R39, R62, RZ, 0x3c, !PT ;  /* 0x0000003e27277212 */ /* 0x000fe200078e3cff */
[----:B------:R-:W-:Y:S01]  /*2be0*/  FFMA R45, R38, 0.69314718246459960938, R45 ;  /* 0x3f317218262d7823 */ /* 0x000fe2000000002d */
[C---:B------:R-:W-:Y:S01]  /*2bf0*/  @P0 FFMA R45, R43.reuse, R42, +INF ;  /* 0x7f8000002b2d0423 */ /* 0x040fe2000000002a */
[----:B------:R-:W-:Y:S02]  /*2c00*/  FSETP.NEU.AND P0, PT, R43, RZ, PT ;  /* 0x000000ff2b00720b */ /* 0x000fe40003f0d000 */
[----:B------:R-:W-:Y:S01]  /*2c10*/  SHF.L.U32 R42, R39, 0x1, RZ ;  /* 0x00000001272a7819 */ /* 0x000fe200000006ff */
[----:B------:R-:W-:Y:S01]  /*2c20*/  FMUL R45, R45, -2 ;  /* 0xc00000002d2d7820 */ /* 0x000fe20000400000 */
[----:B------:R-:W-:-:S04]  /*2c30*/  SHF.L.U32 R38, R51, 0x4, RZ ;  /* 0x0000000433267819 */ /* 0x000fc800000006ff */
[----:B------:R-:W-:Y:S02]  /*2c40*/  FSEL R45, R45, +INF , P0 ;  /* 0x7f8000002d2d7808 */ /* 0x000fe40000000000 */
[----:B------:R-:W-:Y:S02]  /*2c50*/  LOP3.LUT R38, R39, R42, R38, 0x96, !PT ;  /* 0x0000002a27267212 */ /* 0x000fe400078e9626 */
[----:B-1----:R1:W2:Y:S01]  /*2c60*/  MUFU.RSQ R44, R45 ;  /* 0x0000002d002c7308 */ /* 0x0022a20000001400 */
[----:B------:R-:W-:Y:S01]  /*2c70*/  VIADD R39, R45, 0xf3000000 ;  /* 0xf30000002d277836 */ /* 0x000fe20000000000 */
[----:B------:R-:W-:-:S04]  /*2c80*/  LOP3.LUT R50, R38, R51, RZ, 0x3c, !PT ;  /* 0x0000003326327212 */ /* 0x000fc800078e3cff */
[----:B------:R-:W-:Y:S02]  /*2c90*/  ISETP.GT.U32.AND P0, PT, R39, 0x727fffff, PT ;  /* 0x727fffff2700780c */ /* 0x000fe40003f04070 */
[----:B------:R-:W-:Y:S02]  /*2ca0*/  IADD3 R38, PT, PT, R57, 0xb0f8a, R50 ;  /* 0x000b0f8a39267810 */ /* 0x000fe40007ffe032 */
[----:B------:R-:W-:Y:S02]  /*2cb0*/  MOV R39, 0x30c90fdb ;  /* 0x30c90fdb00277802 */ /* 0x000fe40000000f00 */
[----:B------:R-:W-:-:S05]  /*2cc0*/  I2FP.F32.U32 R38, R38 ;  /* 0x0000002600267245 */ /* 0x000fca0000201000 */
[----:B------:R-:W-:Y:S02]  /*2cd0*/  FFMA R47, R38, R39, 7.314590599882819788e-10 ;  /* 0x30490fdb262f7423 */ /* 0x000fe40000000027 */
[----:B-12---:R-:W-:Y:S05]  /*2ce0*/  @!P0 BRA `(.L_x_10) ;  /* 0x0000000000148947 */ /* 0x006fea0003800000 */
[----:B------:R-:W-:Y:S02]  /*2cf0*/  MOV R38, R45 ;  /* 0x0000002d00267202 */ /* 0x000fe40000000f00 */
[----:B------:R-:W-:-:S07]  /*2d00*/  MOV R67, 0x2d20 ;  /* 0x00002d2000437802 */ /* 0x000fce0000000f00 */
[----:B0-----:R-:W-:Y:S05]  /*2d10*/  CALL.REL.NOINC `($__internal_0_$__cuda_sm20_sqrt_rn_f32_slowpath) ;  /* 0x0000004000707944 */ /* 0x001fea0003c00000 */
[----:B------:R-:W-:Y:S01]  /*2d20*/  MOV R42, R38 ;  /* 0x00000026002a7202 */ /* 0x000fe20000000f00 */
[----:B------:R-:W-:Y:S06]  /*2d30*/  BRA `(.L_x_11) ;  /* 0x0000000000107947 */ /* 0x000fec0003800000 */
.L_x_10:
[----:B------:R-:W-:Y:S01]  /*2d40*/  FMUL.FTZ R42, R45, R44 ;  /* 0x0000002c2d2a7220 */ /* 0x000fe20000410000 */
[----:B------:R-:W-:-:S03]  /*2d50*/  FMUL.FTZ R38, R44, 0.5 ;  /* 0x3f0000002c267820 */ /* 0x000fc60000410000 */
[----:B------:R-:W-:-:S04]  /*2d60*/  FFMA R39, -R42, R42, R45 ;  /* 0x0000002a2a277223 */ /* 0x000fc8000000012d */
[----:B------:R-:W-:-:S07]  /*2d70*/  FFMA R42, R39, R38, R42 ;  /* 0x00000026272a7223 */ /* 0x000fce000000002a */
.L_x_11:
[----:B------:R-:W-:Y:S05]  /*2d80*/  BSYNC.RECONVERGENT B2 ;  /* 0x0000000000027941 */ /* 0x000fea0003800200 */
.L_x_9:
[----:B------:R-:W-:Y:S01]  /*2d90*/  SHF.R.U32.HI R39, RZ, 0x2, R68 ;  /* 0x00000002ff277819 */ /* 0x000fe20000011644 */
[----:B------:R-:W-:Y:S01]  /*2da0*/  IMAD.SHL.U32 R38, R50, 0x10, RZ ;  /* 0x0000001032267824 */ /* 0x000fe200078e00ff */
[----:B------:R-:W-:Y:S01]  /*2db0*/  MOV R46, 0x3e055027 ;  /* 0x3e055027002e7802 */ /* 0x000fe20000000f00 */
[----:B------:R-:W-:Y:S01]  /*2dc0*/  HFMA2 R49, -RZ, RZ, 0.1495361328125, 0.0004794597625732421875 ;  /* 0x30c90fdbff317431 */ /* 0x000fe200000001ff */
[----:B------:R-:W-:Y:S01]  /*2dd0*/  LOP3.LUT R39, R39, R68, RZ, 0x3c, !PT ;  /* 0x0000004427277212 */ /* 0x000fe200078e3cff */
[----:B------:R-:W-:Y:S01]  /*2de0*/  BSSY.RECONVERGENT B2, `(.L_x_12) ;  /* 0x000003d000027945 */ /* 0x000fe20003800200 */
[----:B------:R-:W-:Y:S02]  /*2df0*/  MOV R48, 0x7f800000 ;  /* 0x7f80000000307802 */ /* 0x000fe40000000f00 */
[----:B------:R-:W-:-:S04]  /*2e00*/  SHF.L.U32 R43, R39, 0x1, RZ ;  /* 0x00000001272b7819 */ /* 0x000fc800000006ff */
[----:B------:R-:W-:Y:S01]  /*2e10*/  LOP3.LUT R38, R50, R38, R43, 0x96, !PT ;  /* 0x0000002632267212 */ /* 0x000fe200078e962b */
[----:B------:R-:W-:-:S03]  /*2e20*/  HFMA2 R43, -RZ, RZ, 0.1171875, 0 ;  /* 0x2f800000ff2b7431 */ /* 0x000fc600000001ff */
[----:B------:R-:W-:-:S04]  /*2e30*/  LOP3.LUT R69, R38, R39, RZ, 0x3c, !PT ;  /* 0x0000002726457212 */ /* 0x000fc800078e3cff */
[----:B------:R-:W-:-:S04]  /*2e40*/  IADD3 R38, PT, PT, R57, 0x10974f, R69 ;  /* 0x0010974f39267810 */ /* 0x000fc80007ffe045 */
[----:B------:R-:W-:-:S05]  /*2e50*/  I2FP.F32.U32 R38, R38 ;  /* 0x0000002600267245 */ /* 0x000fca0000201000 */
[----:B------:R-:W-:-:S05]  /*2e60*/  FFMA R43, R38, R43, 1.1641532182693481445e-10 ;  /* 0x2f000000262b7423 */ /* 0x000fca000000002b */
[----:B------:R-:W-:-:S13]  /*2e70*/  FSETP.GEU.AND P0, PT, R43, 1.175494350822287508e-38, PT ;  /* 0x008000002b00780b */ /* 0x000fda0003f0e000 */
[----:B------:R-:W-:-:S05]  /*2e80*/  @!P0 FMUL R43, R43, 8388608 ;  /* 0x4b0000002b2b8820 */ /* 0x000fca0000400000 */
[----:B------:R-:W-:-:S04]  /*2e90*/  IADD3 R38, PT, PT, R43, -0x3f2aaaab, RZ ;  /* 0xc0d555552b267810 */ /* 0x000fc80007ffe0ff */
[----:B------:R-:W-:-:S04]  /*2ea0*/  LOP3.LUT R44, R38, 0xff800000, RZ, 0xc0, !PT ;  /* 0xff800000262c7812 */ /* 0x000fc800078ec0ff */
[----:B------:R-:W-:Y:S01]  /*2eb0*/  I2FP.F32.S32 R39, R44 ;  /* 0x0000002c00277245 */ /* 0x000fe20000201400 */
[----:B------:R-:W-:-:S04]  /*2ec0*/  IMAD.IADD R38, R43, 0x1, -R44 ;  /* 0x000000012b267824 */ /* 0x000fc800078e0a2c */
[----:B------:R-:W-:-:S04]  /*2ed0*/  FADD R45, R38, -1 ;  /* 0xbf800000262d7421 */ /* 0x000fc80000000000 */
[----:B------:R-:W-:-:S04]  /*2ee0*/  FFMA R38, R45, -R46, 0.14084610342979431152 ;  /* 0x3e1039f62d267423 */ /* 0x000fc8000000082e */
[----:B------:R-:W-:-:S04]  /*2ef0*/  FFMA R38, R45, R38, -0.12148627638816833496 ;  /* 0xbdf8cdcc2d267423 */ /* 0x000fc80000000026 */
[----:B------:R-:W-:-:S04]  /*2f00*/  FFMA R38, R45, R38, 0.13980610668659210205 ;  /* 0x3e0f29552d267423 */ /* 0x000fc80000000026 */
[----:B------:R-:W-:-:S04]  /*2f10*/  FFMA R38, R45, R38, -0.16684235632419586182 ;  /* 0xbe2ad8b92d267423 */ /* 0x000fc80000000026 */
[----:B------:R-:W-:-:S04]  /*2f20*/  FFMA R38, R45, R38, 0.20012299716472625732 ;  /* 0x3e4ced0b2d267423 */ /* 0x000fc80000000026 */
[----:B------:R-:W-:-:S04]  /*2f30*/  FFMA R38, R45, R38, -0.24999669194221496582 ;  /* 0xbe7fff222d267423 */ /* 0x000fc80000000026 */
[----:B------:R-:W-:-:S04]  /*2f40*/  FFMA R38, R45, R38, 0.33333182334899902344 ;  /* 0x3eaaaa782d267423 */ /* 0x000fc80000000026 */
[----:B------:R-:W-:Y:S01]  /*2f50*/  FFMA R46, R45, R38, -0.5 ;  /* 0xbf0000002d2e7423 */ /* 0x000fe20000000026 */
[----:B------:R-:W-:Y:S02]  /*2f60*/  FSEL R38, RZ, -23, P0 ;  /* 0xc1b80000ff267808 */ /* 0x000fe40000000000 */
[----:B------:R-:W-:Y:S01]  /*2f70*/  ISETP.GT.U32.AND P0, PT, R43, 0x7f7fffff, PT ;  /* 0x7f7fffff2b00780c */ /* 0x000fe20003f04070 */
[----:B------:R-:W-:Y:S02]  /*2f80*/  FMUL R46, R45, R46 ;  /* 0x0000002e2d2e7220 */ /* 0x000fe40000400000 */
[----:B------:R-:W-:Y:S01]  /*2f90*/  FFMA R38, R39, 1.1920928955078125e-07, R38 ;  /* 0x3400000027267823 */ /* 0x000fe20000000026 */
[----:B------:R-:W-:Y:S01]  /*2fa0*/  SHF.R.U32.HI R39, RZ, 0x2, R64 ;  /* 0x00000002ff277819 */ /* 0x000fe20000011640 */
[----:B------:R-:W-:Y:S01]  /*2fb0*/  FFMA R45, R45, R46, R45 ;  /* 0x0000002e2d2d7223 */ /* 0x000fe2000000002d */
[----:B------:R-:W-:Y:S02]  /*2fc0*/  FMUL.RZ R46, R47, 0.15915493667125701904 ;  /* 0x3e22f9832f2e7820 */ /* 0x000fe4000040c000 */
[----:B------:R-:W-:Y:S01]  /*2fd0*/  LOP3.LUT R64, R39, R64, RZ, 0x3c, !PT ;  /* 0x0000004027407212 */ /* 0x000fe200078e3cff */
[----:B------:R-:W-:Y:S01]  /*2fe0*/  FFMA R44, R38, 0.69314718246459960938, R45 ;  /* 0x3f317218262c7823 */ /* 0x000fe2000000002d */
[----:B------:R-:W-:Y:S01]  /*2ff0*/  IMAD.SHL.U32 R45, R69, 0x10, RZ ;  /* 0x00000010452d7824 */ /* 0x000fe200078e00ff */
[----:B------:R-:W1:Y:S01]  /*3000*/  MUFU.SIN R39, R46 ;  /* 0x0000002e00277308 */ /* 0x000e620000000400 */
[----:B------:R-:W-:Y:S01]  /*3010*/  SHF.L.U32 R38, R64, 0x1, RZ ;  /* 0x0000000140267819 */ /* 0x000fe200000006ff */
[C---:B------:R-:W-:Y:S01]  /*3020*/  @P0 FFMA R44, R43.reuse, R48, +INF ;  /* 0x7f8000002b2c0423 */ /* 0x040fe20000000030 */
[----:B------:R-:W-:-:S02]  /*3030*/  FSETP.NEU.AND P0, PT, R43, RZ, PT ;  /* 0x000000ff2b00720b */ /* 0x000fc40003f0d000 */
[----:B------:R-:W-:Y:S01]  /*3040*/  LOP3.LUT R38, R64, R38, R45, 0x96, !PT ;  /* 0x0000002640267212 */ /* 0x000fe200078e962d */
[----:B------:R-:W-:Y:S02]  /*3050*/  FMUL R44, R44, -2 ;  /* 0xc00000002c2c7820 */ /* 0x000fe40000400000 */
[----:B------:R-:W2:Y:S01]  /*3060*/  MUFU.COS R43, R46 ;  /* 0x0000002e002b7308 */ /* 0x000ea20000000000 */
[----:B------:R-:W-:Y:S02]  /*3070*/  LOP3.LUT R62, R38, R69, RZ, 0x3c, !PT ;  /* 0x00000045263e7212 */ /* 0x000fe400078e3cff */
[----:B------:R-:W-:Y:S02]  /*3080*/  FSEL R45, R44, +INF , P0 ;  /* 0x7f8000002c2d7808 */ /* 0x000fe40000000000 */
[----:B------:R-:W-:Y:S02]  /*3090*/  IADD3 R38, PT, PT, R57, 0x161f14, R62 ;  /* 0x00161f1439267810 */ /* 0x000fe40007ffe03e */
[----:B------:R-:W-:Y:S01]  /*30a0*/  IADD3 R44, PT, PT, R45, -0xd000000, RZ ;  /* 0xf30000002d2c7810 */ /* 0x000fe20007ffe0ff */
[----:B------:R3:W4:Y:S01]  /*30b0*/  MUFU.RSQ R48, R45 ;  /* 0x0000002d00307308 */ /* 0x0007220000001400 */
[----:B------:R-:W-:Y:S01]  /*30c0*/  I2FP.F32.U32 R38, R38 ;  /* 0x0000002600267245 */ /* 0x000fe20000201000 */
[----:B-1----:R-:W-:Y:S01]  /*30d0*/  FMUL R39, R39, R42 ;  /* 0x0000002a27277220 */ /* 0x002fe20000400000 */
[----:B------:R-:W-:-:S03]  /*30e0*/  ISETP.GT.U32.AND P0, PT, R44, 0x727fffff, PT ;  /* 0x727fffff2c00780c */ /* 0x000fc60003f04070 */
[----:B------:R-:W-:Y:S01]  /*30f0*/  FFMA R49, R38, R49, 7.314590599882819788e-10 ;  /* 0x30490fdb26317423 */ /* 0x000fe20000000031 */
[----:B--2---:R-:W-:-:S09]  /*3100*/  FMUL R42, R43, R42 ;  /* 0x0000002a2b2a7220 */ /* 0x004fd20000400000 */
[----:B---3--:R-:W-:Y:S05]  /*3110*/  @!P0 BRA `(.L_x_13) ;  /* 0x0000000000148947 */ /* 0x008fea0003800000 */
[----:B------:R-:W-:Y:S02]  /*3120*/  MOV R38, R45 ;  /* 0x0000002d00267202 */ /* 0x000fe40000000f00 */
[----:B------:R-:W-:-:S07]  /*3130*/  MOV R67, 0x3150 ;  /* 0x0000315000437802 */ /* 0x000fce0000000f00 */
[----:B0---4-:R-:W-:Y:S05]  /*3140*/  CALL.REL.NOINC `($__internal_0_$__cuda_sm20_sqrt_rn_f32_slowpath) ;  /* 0x0000003c00647944 */ /* 0x011fea0003c00000 */
[----:B------:R-:W-:Y:S01]  /*3150*/  IMAD.MOV.U32 R44, RZ, RZ, R38 ;  /* 0x000000ffff2c7224 */ /* 0x000fe200078e0026 */
[----:B------:R-:W-:Y:S06]  /*3160*/  BRA `(.L_x_14) ;  /* 0x0000000000107947 */ /* 0x000fec0003800000 */
.L_x_13:
[----:B----4-:R-:W-:Y:S01]  /*3170*/  FMUL.FTZ R44, R45, R48 ;  /* 0x000000302d2c7220 */ /* 0x010fe20000410000 */
[----:B------:R-:W-:-:S03]  /*3180*/  FMUL.FTZ R38, R48, 0.5 ;  /* 0x3f00000030267820 */ /* 0x000fc60000410000 */
[----:B------:R-:W-:-:S04]  /*3190*/  FFMA R43, -R44, R44, R45 ;  /* 0x0000002c2c2b7223 */ /* 0x000fc8000000012d */
[----:B------:R-:W-:-:S07]  /*31a0*/  FFMA R44, R43, R38, R44 ;  /* 0x000000262b2c7223 */ /* 0x000fce000000002c */
.L_x_14:
[----:B------:R-:W-:Y:S05]  /*31b0*/  BSYNC.RECONVERGENT B2 ;  /* 0x0000000000027941 */ /* 0x000fea0003800200 */
.L_x_12:
[----:B------:R-:W-:Y:S01]  /*31c0*/  SHF.R.U32.HI R43, RZ, 0x2, R70 ;  /* 0x00000002ff2b7819 */ /* 0x000fe20000011646 */
[----:B------:R-:W-:Y:S01]  /*31d0*/  HFMA2 R48, -RZ, RZ, 1.5048828125, 33.21875 ;  /* 0x3e055027ff307431 */ /* 0x000fe200000001ff */
[----:B------:R-:W-:Y:S01]  /*31e0*/  SHF.L.U32 R38, R62, 0x4, RZ ;  /* 0x000000043e267819 */ /* 0x000fe200000006ff */
[----:B------:R-:W-:Y:S01]  /*31f0*/  FMUL.RZ R49, R49, 0.15915493667125701904 ;  /* 0x3e22f98331317820 */ /* 0x000fe2000040c000 */
[----:B------:R-:W-:Y:S01]  /*3200*/  LOP3.LUT R43, R43, R70, RZ, 0x3c, !PT ;  /* 0x000000462b2b7212 */ /* 0x000fe200078e3cff */
[----:B------:R-:W-:Y:S03]  /*3210*/  BSSY.RECONVERGENT B2, `(.L_x_15) ;  /* 0x000003d000027945 */ /* 0x000fe60003800200 */
[----:B------:R-:W-:-:S04]  /*3220*/  SHF.L.U32 R45, R43, 0x1, RZ ;  /* 0x000000012b2d7819 */ /* 0x000fc800000006ff */
[----:B------:R-:W-:Y:S02]  /*3230*/  LOP3.LUT R38, R62, R38, R45, 0x96, !PT ;  /* 0x000000263e267212 */ /* 0x000fe400078e962d */
[----:B------:R-:W-:Y:S02]  /*3240*/  MOV R45, 0x2f800000 ;  /* 0x2f800000002d7802 */ /* 0x000fe40000000f00 */
[----:B------:R-:W-:-:S04]  /*3250*/  LOP3.LUT R71, R38, R43, RZ, 0x3c, !PT ;  /* 0x0000002b26477212 */ /* 0x000fc800078e3cff */
[----:B------:R-:W-:-:S04]  /*3260*/  IADD3 R38, PT, PT, R57, 0x1ba6d9, R71 ;  /* 0x001ba6d939267810 */ /* 0x000fc80007ffe047 */
[----:B------:R-:W-:-:S05]  /*3270*/  I2FP.F32.U32 R38, R38 ;  /* 0x0000002600267245 */ /* 0x000fca0000201000 */
[----:B------:R-:W-:-:S05]  /*3280*/  FFMA R45, R38, R45, 1.1641532182693481445e-10 ;  /* 0x2f000000262d7423 */ /* 0x000fca000000002d */
[----:B------:R-:W-:-:S13]  /*3290*/  FSETP.GEU.AND P0, PT, R45, 1.175494350822287508e-38, PT ;  /* 0x008000002d00780b */ /* 0x000fda0003f0e000 */
[----:B------:R-:W-:-:S04]  /*32a0*/  @!P0 FMUL R45, R45, 8388608 ;  /* 0x4b0000002d2d8820 */ /* 0x000fc80000400000 */
[----:B------:R-:W-:-:S05]  /*32b0*/  VIADD R38, R45, 0xc0d55555 ;  /* 0xc0d555552d267836 */ /* 0x000fca0000000000 */
[----:B------:R-:W-:-:S04]  /*32c0*/  LOP3.LUT R46, R38, 0xff800000, RZ, 0xc0, !PT ;  /* 0xff800000262e7812 */ /* 0x000fc800078ec0ff */
[-C--:B------:R-:W-:Y:S02]  /*32d0*/  IADD3 R38, PT, PT, R45, -R46.reuse, RZ ;  /* 0x8000002e2d267210 */ /* 0x080fe40007ffe0ff */
[----:B------:R-:W-:Y:S02]  /*32e0*/  I2FP.F32.S32 R43, R46 ;  /* 0x0000002e002b7245 */ /* 0x000fe40000201400 */
[----:B------:R-:W-:Y:S01]  /*32f0*/  MOV R46, 0x7f800000 ;  /* 0x7f800000002e7802 */ /* 0x000fe20000000f00 */
        /* <DEDUP_REMOVED lines=15> */
[----:B------:R-:W-:Y:S02]  /*33f0*/  SHF.L.U32 R47, R71, 0x4, RZ ;  /* 0x00000004472f7819 */ /* 0x000fe400000006ff */
[----:B------:R-:W-:Y:S01]  /*3400*/  LOP3.LUT R38, R38, R51, RZ, 0x3c, !PT ;  /* 0x0000003326267212 */ /* 0x000fe200078e3cff */
[----:B------:R-:W-:Y:S01]  /*3410*/  FFMA R48, R43, 0.69314718246459960938, R48 ;  /* 0x3f3172182b307823 */ /* 0x000fe20000000030 */
[----:B------:R-:W-:Y:S01]  /*3420*/  HFMA2 R51, -RZ, RZ, 0.1495361328125, 0.0004794597625732421875 ;  /* 0x30c90fdbff337431 */ /* 0x000fe200000001ff */
[----:B------:R-:W1:Y:S02]  /*3430*/  MUFU.SIN R43, R49 ;  /* 0x00000031002b7308 */ /* 0x000e640000000400 */
[C---:B------:R-:W-:Y:S01]  /*3440*/  @P0 FFMA R48, R45.reuse, R46, +INF ;  /* 0x7f8000002d300423 */ /* 0x040fe2000000002e */
[----:B------:R-:W-:Y:S01]  /*3450*/  IMAD.SHL.U32 R46, R38, 0x2, RZ ;  /* 0x00000002262e7824 */ /* 0x000fe200078e00ff */
[----:B------:R-:W-:-:S02]  /*3460*/  FSETP.NEU.AND P0, PT, R45, RZ, PT ;  /* 0x000000ff2d00720b */ /* 0x000fc40003f0d000 */
[----:B------:R-:W-:Y:S02]  /*3470*/  FMUL R48, R48, -2 ;  /* 0xc000000030307820 */ /* 0x000fe40000400000 */
[----:B------:R-:W-:Y:S01]  /*3480*/  LOP3.LUT R46, R38, R46, R47, 0x96, !PT ;  /* 0x0000002e262e7212 */ /* 0x000fe200078e962f */
[----:B------:R-:W2:Y:S02]  /*3490*/  MUFU.COS R45, R49 ;  /* 0x00000031002d7308 */ /* 0x000ea40000000000 */
[----:B------:R-:W-:Y:S02]  /*34a0*/  FSEL R47, R48, +INF , P0 ;  /* 0x7f800000302f7808 */ /* 0x000fe40000000000 */
[----:B------:R-:W-:Y:S02]  /*34b0*/  LOP3.LUT R64, R46, R71, RZ, 0x3c, !PT ;  /* 0x000000472e407212 */ /* 0x000fe400078e3cff */
[----:B------:R-:W-:Y:S02]  /*34c0*/  IADD3 R46, PT, PT, R47, -0xd000000, RZ ;  /* 0xf30000002f2e7810 */ /* 0x000fe40007ffe0ff */
[----:B------:R3:W4:Y:S01]  /*34d0*/  MUFU.RSQ R48, R47 ;  /* 0x0000002f00307308 */ /* 0x0007220000001400 */
[----:B------:R-:W-:Y:S01]  /*34e0*/  IADD3 R38, PT, PT, R57, 0x212e9e, R64 ;  /* 0x00212e9e39267810 */ /* 0x000fe20007ffe040 */
[----:B-1----:R-:W-:Y:S01]  /*34f0*/  FMUL R43, R43, R44 ;  /* 0x0000002c2b2b7220 */ /* 0x002fe20000400000 */
[----:B------:R-:W-:-:S02]  /*3500*/  ISETP.GT.U32.AND P0, PT, R46, 0x727fffff, PT ;  /* 0x727fffff2e00780c */ /* 0x000fc40003f04070 */
[----:B------:R-:W-:Y:S01]  /*3510*/  I2FP.F32.U32 R38, R38 ;  /* 0x0000002600267245 */ /* 0x000fe20000201000 */
[----:B--2---:R-:W-:-:S04]  /*3520*/  FMUL R44, R45, R44 ;  /* 0x0000002c2d2c7220 */ /* 0x004fc80000400000 */
[----:B------:R-:W-:-:S06]  /*3530*/  FFMA R51, R38, R51, 7.314590599882819788e-10 ;  /* 0x30490fdb26337423 */ /* 0x000fcc0000000033 */
[----:B---3--:R-:W-:Y:S05]  /*3540*/  @!P0 BRA `(.L_x_16) ;  /* 0x0000000000148947 */ /* 0x008fea0003800000 */
[----:B------:R-:W-:Y:S01]  /*3550*/  IMAD.MOV.U32 R38, RZ, RZ, R47 ;  /* 0x000000ffff267224 */ /* 0x000fe200078e002f */
[----:B------:R-:W-:-:S07]  /*3560*/  MOV R67, 0x3580 ;  /* 0x0000358000437802 */ /* 0x000fce0000000f00 */
[----:B0---4-:R-:W-:Y:S05]  /*3570*/  CALL.REL.NOINC `($__internal_0_$__cuda_sm20_sqrt_rn_f32_slowpath) ;  /* 0x0000003800587944 */ /* 0x011fea0003c00000 */
[----:B------:R-:W-:Y:S01]  /*3580*/  MOV R46, R38 ;  /* 0x00000026002e7202 */ /* 0x000fe20000000f00 */
[----:B------:R-:W-:Y:S06]  /*3590*/  BRA `(.L_x_17) ;  /* 0x0000000000107947 */ /* 0x000fec0003800000 */
.L_x_16:
[----:B----4-:R-:W-:Y:S01]  /*35a0*/  FMUL.FTZ R46, R47, R48 ;  /* 0x000000302f2e7220 */ /* 0x010fe20000410000 */
[----:B------:R-:W-:-:S03]  /*35b0*/  FMUL.FTZ R38, R48, 0.5 ;  /* 0x3f00000030267820 */ /* 0x000fc60000410000 */
[----:B------:R-:W-:-:S04]  /*35c0*/  FFMA R45, -R46, R46, R47 ;  /* 0x0000002e2e2d7223 */ /* 0x000fc8000000012f */
[----:B------:R-:W-:-:S07]  /*35d0*/  FFMA R46, R45, R38, R46 ;  /* 0x000000262d2e7223 */ /* 0x000fce000000002e */
.L_x_17:
[----:B------:R-:W-:Y:S05]  /*35e0*/  BSYNC.RECONVERGENT B2 ;  /* 0x0000000000027941 */ /* 0x000fea0003800200 */
.L_x_15:
[----:B------:R-:W-:Y:S01]  /*35f0*/  SHF.R.U32.HI R38, RZ, 0x2, R50 ;  /* 0x00000002ff267819 */ /* 0x000fe20000011632 */
[----:B------:R-:W-:Y:S01]  /*3600*/  IMAD.MOV.U32 R47, RZ, RZ, 0x2f800000 ;  /* 0x2f800000ff2f7424 */ /* 0x000fe200078e00ff */
[----:B------:R-:W-:Y:S01]  /*3610*/  SHF.L.U32 R45, R64, 0x4, RZ ;  /* 0x00000004402d7819 */ /* 0x000fe200000006ff */
[----:B------:R-:W-:Y:S01]  /*3620*/  FMUL.RZ R51, R51, 0.15915493667125701904 ;  /* 0x3e22f98333337820 */ /* 0x000fe2000040c000 */
[----:B------:R-:W-:Y:S01]  /*3630*/  LOP3.LUT R38, R38, R50, RZ, 0x3c, !PT ;  /* 0x0000003226267212 */ /* 0x000fe200078e3cff */
[----:B------:R-:W-:Y:S02]  /*3640*/  HFMA2 R50, -RZ, RZ, 1.5048828125, 33.21875 ;  /* 0x3e055027ff327431 */ /* 0x000fe400000001ff */
[----:B------:R-:W-:Y:S01]  /*3650*/  IMAD.MOV.U32 R53, RZ, RZ, 0x30c90fdb ;  /* 0x30c90fdbff357424 */ /* 0x000fe200078e00ff */
[----:B------:R-:W-:Y:S01]  /*3660*/  BSSY.RECONVERGENT B2, `(.L_x_18) ;  /* 0x000003b000027945 */ /* 0x000fe20003800200 */
[----:B------:R-:W-:-:S04]  /*3670*/  SHF.L.U32 R48, R38, 0x1, RZ ;  /* 0x0000000126307819 */ /* 0x000fc800000006ff */
[----:B------:R-:W-:-:S04]  /*3680*/  LOP3.LUT R45, R64, R45, R48, 0x96, !PT ;  /* 0x0000002d402d7212 */ /* 0x000fc800078e9630 */
        /* <DEDUP_REMOVED lines=8> */
[-C--:B------:R-:W-:Y:S02]  /*3710*/  IADD3 R38, PT, PT, R47, -R48.reuse, RZ ;  /* 0x800000302f267210 */ /* 0x080fe40007ffe0ff */
[----:B------:R-:W-:Y:S01]  /*3720*/  I2FP.F32.S32 R45, R48 ;  /* 0x00000030002d7245 */ /* 0x000fe20000201400 */
[----:B------:R-:W-:Y:S02]  /*3730*/  IMAD.MOV.U32 R48, RZ, RZ, 0x7f800000 ;  /* 0x7f800000ff307424 */ /* 0x000fe400078e00ff */
        /* <DEDUP_REMOVED lines=17> */
[----:B------:R-:W-:-:S02]  /*3850*/  FFMA R50, R45, 0.69314718246459960938, R50 ;  /* 0x3f3172182d327823 */ /* 0x000fc40000000032 */
[----:B------:R-:W1:Y:S02]  /*3860*/  MUFU.SIN R45, R51 ;  /* 0x00000033002d7308 */ /* 0x000e640000000400 */
[C---:B------:R-:W-:Y:S01]  /*3870*/  @P0 FFMA R50, R47.reuse, R48, +INF ;  /* 0x7f8000002f320423 */ /* 0x040fe20000000030 */
[----:B------:R-:W-:Y:S02]  /*3880*/  SHF.L.U32 R48, R38, 0x1, RZ ;  /* 0x0000000126307819 */ /* 0x000fe400000006ff */
[----:B------:R-:W-:Y:S01]  /*3890*/  FSETP.NEU.AND P0, PT, R47, RZ, PT ;  /* 0x000000ff2f00720b */ /* 0x000fe20003f0d000 */
[----:B------:R-:W-:Y:S01]  /*38a0*/  FMUL R50, R50, -2 ;  /* 0xc000000032327820 */ /* 0x000fe20000400000 */
[----:B------:R-:W-:Y:S01]  /*38b0*/  LOP3.LUT R48, R38, R48, R49, 0x96, !PT ;  /* 0x0000003026307212 */ /* 0x000fe200078e9631 */
[----:B------:R-:W2:Y:S03]  /*38c0*/  MUFU.COS R47, R51 ;  /* 0x00000033002f7308 */ /* 0x000ea60000000000 */
[----:B------:R-:W-:-:S02]  /*38d0*/  FSEL R49, R50, +INF , P0 ;  /* 0x7f80000032317808 */ /* 0x000fc40000000000 */
[----:B------:R-:W-:Y:S02]  /*38e0*/  LOP3.LUT R68, R48, R75, RZ, 0x3c, !PT ;  /* 0x0000004b30447212 */ /* 0x000fe400078e3cff */
[----:B------:R-:W-:Y:S01]  /*38f0*/  IADD3 R48, PT, PT, R49, -0xd000000, RZ ;  /* 0xf300000031307810 */ /* 0x000fe20007ffe0ff */
[----:B------:R3:W4:Y:S01]  /*3900*/  MUFU.RSQ R50, R49 ;  /* 0x0000003100327308 */ /* 0x0007220000001400 */
[----:B------:R-:W-:Y:S01]  /*3910*/  IADD3 R38, PT, PT, R57, 0x2c3e28, R68 ;  /* 0x002c3e2839267810 */ /* 0x000fe20007ffe044 */
[----:B-1----:R-:W-:Y:S01]  /*3920*/  FMUL R45, R45, R46 ;  /* 0x0000002e2d2d7220 */ /* 0x002fe20000400000 */
[----:B------:R-:W-:Y:S02]  /*3930*/  ISETP.GT.U32.AND P0, PT, R48, 0x727fffff, PT ;  /* 0x727fffff3000780c */ /* 0x000fe40003f04070 */
[----:B------:R-:W-:Y:S01]  /*3940*/  I2FP.F32.U32 R38, R38 ;  /* 0x0000002600267245 */ /* 0x000fe20000201000 */
[----:B--2---:R-:W-:-:S04]  /*3950*/  FMUL R46, R47, R46 ;  /* 0x0000002e2f2e7220 */ /* 0x004fc80000400000 */
[----:B------:R-:W-:-:S06]  /*3960*/  FFMA R66, R38, R53, 7.314590599882819788e-10 ;  /* 0x30490fdb26427423 */ /* 0x000fcc0000000035 */
[----:B---3--:R-:W-:Y:S05]  /*3970*/  @!P0 BRA `(.L_x_19) ;  /* 0x0000000000148947 */ /* 0x008fea0003800000 */
[----:B------:R-:W-:Y:S02]  /*3980*/  MOV R38, R49 ;  /* 0x0000003100267202 */ /* 0x000fe40000000f00 */
[----:B------:R-:W-:-:S07]  /*3990*/  MOV R67, 0x39b0 ;  /* 0x000039b000437802 */ /* 0x000fce0000000f00 */
[----:B0---4-:R-:W-:Y:S05]  /*39a0*/  CALL.REL.NOINC `($__internal_0_$__cuda_sm20_sqrt_rn_f32_slowpath) ;  /* 0x00000034004c7944 */ /* 0x011fea0003c00000 */
[----:B------:R-:W-:Y:S01]  /*39b0*/  MOV R48, R38 ;  /* 0x0000002600307202 */ /* 0x000fe20000000f00 */
[----:B------:R-:W-:Y:S06]  /*39c0*/  BRA `(.L_x_20) ;  /* 0x0000000000107947 */ /* 0x000fec0003800000 */
.L_x_19:
[----:B----4-:R-:W-:Y:S01]  /*39d0*/  FMUL.FTZ R48, R49, R50 ;  /* 0x0000003231307220 */ /* 0x010fe20000410000 */
[----:B------:R-:W-:-:S03]  /*39e0*/  FMUL.FTZ R38, R50, 0.5 ;  /* 0x3f00000032267820 */ /* 0x000fc60000410000 */
[----:B------:R-:W-:-:S04]  /*39f0*/  FFMA R47, -R48, R48, R49 ;  /* 0x00000030302f7223 */ /* 0x000fc80000000131 */
[----:B------:R-:W-:-:S07]  /*3a00*/  FFMA R48, R47, R38, R48 ;  /* 0x000000262f307223 */ /* 0x000fce0000000030 */
.L_x_20:
[----:B------:R-:W-:Y:S05]  /*3a10*/  BSYNC.RECONVERGENT B2 ;  /* 0x0000000000027941 */ /* 0x000fea0003800200 */
.L_x_18:
[----:B------:R-:W-:Y:S01]  /*3a20*/  SHF.R.U32.HI R38, RZ, 0x2, R62 ;  /* 0x00000002ff267819 */ /* 0x000fe2000001163e */
[----:B------:R-:W-:Y:S01]  /*3a30*/  HFMA2 R49, -RZ, RZ, 0.1171875, 0 ;  /* 0x2f800000ff317431 */ /* 0x000fe200000001ff */
[----:B------:R-:W-:Y:S01]  /*3a40*/  SHF.L.U32 R47, R68, 0x4, RZ ;  /* 0x00000004442f7819 */ /* 0x000fe200000006ff */
[----:B------:R-:W-:Y:S01]  /*3a50*/  FMUL.RZ R53, R66, 0.15915493667125701904 ;  /* 0x3e22f98342357820 */ /* 0x000fe2000040c000 */
[----:B------:R-:W-:Y:S01]  /*3a60*/  LOP3.LUT R38, R38, R62, RZ, 0x3c, !PT ;  /* 0x0000003e26267212 */ /* 0x000fe200078e3cff */
[----:B------:R-:W-:Y:S01]  /*3a70*/  HFMA2 R63, -RZ, RZ, 0.1495361328125, 0.0004794597625732421875 ;  /* 0x30c90fdbff3f7431 */ /* 0x000fe200000001ff */
[----:B------:R-:W-:Y:S01]  /*3a80*/  MOV R62, 0x3e055027 ;  /* 0x3e055027003e7802 */ /* 0x000fe20000000f00 */
[----:B------:R-:W-:Y:S02]  /*3a90*/  BSSY.RECONVERGENT B2, `(.L_x_21) ;  /* 0x000003b000027945 */ /* 0x000fe40003800200 */
[----:B------:R-:W-:-:S05]  /*3aa0*/  IMAD.SHL.U32 R50, R38, 0x2, RZ ;  /* 0x0000000226327824 */ /* 0x000fca00078e00ff */
        /* <DEDUP_REMOVED lines=53> */
.L_x_22:
[----:B----4-:R-:W-:Y:S01]  /*3e00*/  FMUL.FTZ R50, R51, R62 ;  /* 0x0000003e33327220 */ /* 0x010fe20000410000 */
[----:B------:R-:W-:-:S03]  /*3e10*/  FMUL.FTZ R38, R62, 0.5 ;  /* 0x3f0000003e267820 */ /* 0x000fc60000410000 */
[----:B------:R-:W-:-:S04]  /*3e20*/  FFMA R49, -R50, R50, R51 ;  /* 0x0000003232317223 */ /* 0x000fc80000000133 */
[----:B------:R-:W-:-:S07]  /*3e30*/  FFMA R50, R49, R38, R50 ;  /* 0x0000002631327223 */ /* 0x000fce0000000032 */
.L_x_23:
[----:B------:R-:W-:Y:S05]  /*3e40*/  BSYNC.RECONVERGENT B2 ;  /* 0x0000000000027941 */ /* 0x000fea0003800200 */
.L_x_21:
[----:B------:R-:W-:Y:S01]  /*3e50*/  SHF.R.U32.HI R38, RZ, 0x2, R64 ;  /* 0x00000002ff267819 */ /* 0x000fe20000011640 */
[----:B------:R-:W-:Y:S01]  /*3e60*/  HFMA2 R51, -RZ, RZ, 0.1171875, 0 ;  /* 0x2f800000ff337431 */ /* 0x000fe200000001ff */
[----:B------:R-:W-:Y:S01]  /*3e70*/  SHF.L.U32 R49, R70, 0x4, RZ ;  /* 0x0000000446317819 */ /* 0x000fe200000006ff */
[----:B------:R-:W-:Y:S01]  /*3e80*/  FMUL.RZ R63, R66, 0.15915493667125701904 ;  /* 0x3e22f983423f7820 */ /* 0x000fe2000040c000 */
[----:B------:R-:W-:Y:S01]  /*3e90*/  LOP3.LUT R38, R38, R64, RZ, 0x3c, !PT ;  /* 0x0000004026267212 */ /* 0x000fe200078e3cff */
[----:B------:R-:W-:Y:S01]  /*3ea0*/  HFMA2 R71, -RZ, RZ, 0.1495361328125, 0.0004794597625732421875 ;  /* 0x30c90fdbff477431 */ /* 0x000fe200000001ff */
[----:B------:R-:W-:Y:S01]  /*3eb0*/  MOV R64, 0x3e055027 ;  /* 0x3e05502700407802 */ /* 0x000fe20000000f00 */
        /* <DEDUP_REMOVED lines=29> */
[----:B------:R-:W-:Y:S02]  /*4090*/  IMAD.SHL.U32 R53, R78, 0x10, RZ ;  /* 0x000000104e357824 */ /* 0x000fe400078e00ff */
        /* <DEDUP_REMOVED lines=25> */
.L_x_25:
[----:B----4-:R-:W-:Y:S01]  /*4230*/  FMUL.FTZ R74, R65, R62 ;  /* 0x0000003e414a7220 */ /* 0x010fe20000410000 */
[----:B------:R-:W-:-:S03]  /*4240*/  FMUL.FTZ R38, R62, 0.5 ;  /* 0x3f0000003e267820 */ /* 0x000fc60000410000 */
[----:B------:R-:W-:-:S04]  /*4250*/  FFMA R51, -R74, R74, R65 ;  /* 0x0000004a4a337223 */ /* 0x000fc80000000141 */
[----:B------:R-:W-:-:S07]  /*4260*/  FFMA R74, R51, R38, R74 ;  /* 0x00000026334a7223 */ /* 0x000fce000000004a */
.L_x_26:
[----:B------:R-:W-:Y:S05]  /*4270*/  BSYNC.RECONVERGENT B2 ;  /* 0x0000000000027941 */ /* 0x000fea0003800200 */
.L_x_24:
[----:B------:R-:W-:Y:S01]  /*4280*/  SHF.R.U32.HI R38, RZ, 0x2, R68 ;  /* 0x00000002ff267819 */ /* 0x000fe20000011644 */
[----:B------:R-:W-:Y:S02]  /*4290*/  IMAD.SHL.U32 R51, R66, 0x10, RZ ;  /* 0x0000001042337824 */ /* 0x000fe400078e00ff */
[----:B------:R-:W-:Y:S01]  /*42a0*/  FMUL.RZ R65, R71, 0.15915493667125701904 ;  /* 0x3e22f98347417820 */ /* 0x000fe2000040c000 */
[----:B------:R-:W-:Y:S01]  /*42b0*/  IMAD.MOV.U32 R71, RZ, RZ, 0x30c90fdb ;  /* 0x30c90fdbff477424 */ /* 0x000fe200078e00ff */
[----:B------:R-:W-:Y:S01]  /*42c0*/  LOP3.LUT R38, R38, R68, RZ, 0x3c, !PT ;  /* 0x0000004426267212 */ /* 0x000fe200078e3cff */
[----:B------:R-:W-:Y:S01]  /*42d0*/  IMAD.MOV.U32 R68, RZ, RZ, 0x3e055027 ;  /* 0x3e055027ff447424 */ /* 0x000fe200078e00ff */
[----:B------:R-:W-:Y:S02]  /*42e0*/  BSSY.RECONVERGENT B2, `(.L_x_27) ;  /* 0x000003b000027945 */ /* 0x000fe40003800200 */
        /* <DEDUP_REMOVED lines=53> */
[----:B------:R-:W-:Y:S05]  /*4640*/  BRA `(.L_x_29) ;  /* 0x0000000000107947 */ /* 0x000fea0003800000 */
.L_x_28:
[----:B----4-:R-:W-:Y:S01]  /*4650*/  FMUL.FTZ R38, R67, R64 ;  /* 0x0000004043267220 */ /* 0x010fe20000410000 */
[----:B------:R-:W-:-:S03]  /*4660*/  FMUL.FTZ R63, R64, 0.5 ;  /* 0x3f000000403f7820 */ /* 0x000fc60000410000 */
[----:B------:R-:W-:-:S04]  /*4670*/  FFMA R53, -R38, R38, R67 ;  /* 0x0000002626357223 */ /* 0x000fc80000000143 */
[----:B------:R-:W-:-:S07]  /*4680*/  FFMA R38, R53, R63, R38 ;  /* 0x0000003f35267223 */ /* 0x000fce0000000026 */
.L_x_29:
[----:B------:R-:W-:Y:S05]  /*4690*/  BSYNC.RECONVERGENT B2 ;  /* 0x0000000000027941 */ /* 0x000fea0003800200 */
.L_x_27:
[----:B------:R-:W-:Y:S01]  /*46a0*/  SHF.R.U32.HI R53, RZ, 0x2, R70 ;  /* 0x00000002ff357819 */ /* 0x000fe20000011646 */
[----:B------:R-:W-:Y:S01]  /*46b0*/  FMUL.RZ R71, R71, 0.15915493667125701904 ;  /* 0x3e22f98347477820 */ /* 0x000fe2000040c000 */
[----:B------:R-:W-:Y:S01]  /*46c0*/  SHF.L.U32 R63, R68, 0x4, RZ ;  /* 0x00000004443f7819 */ /* 0x000fe200000006ff */
[----:B------:R-:W-:Y:S01]  /*46d0*/  HFMA2 R76, -RZ, RZ, 0.1495361328125, 0.0004794597625732421875 ;  /* 0x30c90fdbff4c7431 */ /* 0x000fe200000001ff */
[----:B------:R-:W-:Y:S01]  /*46e0*/  LOP3.LUT R53, R53, R70, RZ, 0x3c, !PT ;  /* 0x0000004635357212 */ /* 0x000fe200078e3cff */
[----:B------:R-:W-:Y:S01]  /*46f0*/  HFMA2 R70, -RZ, RZ, 0.1171875, 0 ;  /* 0x2f800000ff467431 */ /* 0x000fe200000001ff */
[----:B------:R-:W-:Y:S01]  /*4700*/  MOV R72, 0x3e055027 ;  /* 0x3e05502700487802 */ /* 0x000fe20000000f00 */
[----:B------:R-:W-:Y:S01]  /*4710*/  BSSY.RECONVERGENT B2, `(.L_x_30) ;  /* 0x000003b000027945 */ /* 0x000fe20003800200 */
[----:B------:R-:W-:-:S04]  /*4720*/  SHF.L.U32 R64, R53, 0x1, RZ ;  /* 0x0000000135407819 */ /* 0x000fc800000006ff */
[----:B------:R-:W-:-:S04]  /*4730*/  LOP3.LUT R64, R68, R63, R64, 0x96, !PT ;  /* 0x0000003f44407212 */ /* 0x000fc800078e9640 */
[----:B------:R-:W-:-:S04]  /*4740*/  LOP3.LUT R64, R64, R53, RZ, 0x3c, !PT ;  /* 0x0000003540407212 */ /* 0x000fc800078e3cff */
[C---:B------:R-:W-:Y:S02]  /*4750*/  IADD3 R53, PT, PT, R57.reuse, 0x52f48b, R64 ;  /* 0x0052f48b39357810 */ /* 0x040fe40007ffe040 */
[----:B------:R-:W-:Y:S02]  /*4760*/  IADD3 R57, PT, PT, R57, 0x587c50, RZ ;  /* 0x00587c5039397810 */ /* 0x000fe40007ffe0ff */
[----:B------:R-:W-:-:S05]  /*4770*/  I2FP.F32.U32 R53, R53 ;  /* 0x0000003500357245 */ /* 0x000fca0000201000 */
[----:B------:R-:W-:-:S05]  /*4780*/  FFMA R63, R53, R70, 1.1641532182693481445e-10 ;  /* 0x2f000000353f7423 */ /* 0x000fca0000000046 */
[----:B------:R-:W-:-:S13]  /*4790*/  FSETP.GEU.AND P0, PT, R63, 1.175494350822287508e-38, PT ;  /* 0x008000003f00780b */ /* 0x000fda0003f0e000 */
[----:B------:R-:W-:-:S04]  /*47a0*/  @!P0 FMUL R63, R63, 8388608 ;  /* 0x4b0000003f3f8820 */ /* 0x000fc80000400000 */
[----:B------:R-:W-:-:S05]  /*47b0*/  VIADD R53, R63, 0xc0d55555 ;  /* 0xc0d555553f357836 */ /* 0x000fca0000000000 */
[----:B------:R-:W-:-:S04]  /*47c0*/  LOP3.LUT R70, R53, 0xff800000, RZ, 0xc0, !PT ;  /* 0xff80000035467812 */ /* 0x000fc800078ec0ff */
[-C--:B------:R-:W-:Y:S02]  /*47d0*/  IADD3 R53, PT, PT, R63, -R70.reuse, RZ ;  /* 0x800000463f357210 */ /* 0x080fe40007ffe0ff */
[----:B------:R-:W-:-:S03]  /*47e0*/  I2FP.F32.S32 R70, R70 ;  /* 0x0000004600467245 */ /* 0x000fc60000201400 */
[----:B------:R-:W-:Y:S01]  /*47f0*/  FADD R65, R53, -1 ;  /* 0xbf80000035417421 */ /* 0x000fe20000000000 */
[----:B------:R-:W-:Y:S02]  /*4800*/  FSEL R53, RZ, -23, P0 ;  /* 0xc1b80000ff357808 */ /* 0x000fe40000000000 */
[----:B------:R-:W-:Y:S01]  /*4810*/  ISETP.GT.U32.AND P0, PT, R63, 0x7f7fffff, PT ;  /* 0x7f7fffff3f00780c */ /* 0x000fe20003f04070 */
[C---:B------:R-:W-:Y:S02]  /*4820*/  FFMA R72, R65.reuse, -R72, 0.14084610342979431152 ;  /* 0x3e1039f641487423 */ /* 0x040fe40000000848 */
[----:B------:R-:W-:Y:S01]  /*4830*/  FFMA R70, R70, 1.1920928955078125e-07, R53 ;  /* 0x3400000046467823 */ /* 0x000fe20000000035 */
[----:B------:R-:W-:Y:S01]  /*4840*/  SHF.R.U32.HI R53, RZ, 0x2, R78 ;  /* 0x00000002ff357819 */ /* 0x000fe2000001164e */
[----:B------:R-:W-:-:S04]  /*4850*/  FFMA R72, R65, R72, -0.12148627638816833496 ;  /* 0xbdf8cdcc41487423 */ /* 0x000fc80000000048 */
[----:B------:R-:W-:-:S04]  /*4860*/  FFMA R72, R65, R72, 0.13980610668659210205 ;  /* 0x3e0f295541487423 */ /* 0x000fc80000000048 */
[----:B------:R-:W-:-:S04]  /*4870*/  FFMA R72, R65, R72, -0.16684235632419586182 ;  /* 0xbe2ad8b941487423 */ /* 0x000fc80000000048 */
[----:B------:R-:W-:-:S04]  /*4880*/  FFMA R72, R65, R72, 0.20012299716472625732 ;  /* 0x3e4ced0b41487423 */ /* 0x000fc80000000048 */
[----:B------:R-:W-:-:S04]  /*4890*/  FFMA R72, R65, R72, -0.24999669194221496582 ;  /* 0xbe7fff2241487423 */ /* 0x000fc80000000048 */
[----:B------:R-:W-:-:S04]  /*48a0*/  FFMA R72, R65, R72, 0.33333182334899902344 ;  /* 0x3eaaaa7841487423 */ /* 0x000fc80000000048 */
[----:B------:R-:W-:-:S04]  /*48b0*/  FFMA R72, R65, R72, -0.5 ;  /* 0xbf00000041487423 */ /* 0x000fc80000000048 */
[----:B------:R-:W-:-:S04]  /*48c0*/  FMUL R72, R65, R72 ;  /* 0x0000004841487220 */ /* 0x000fc80000400000 */
[----:B------:R-:W-:Y:S01]  /*48d0*/  FFMA R65, R65, R72, R65 ;  /* 0x0000004841417223 */ /* 0x000fe20000000041 */
[----:B------:R-:W-:-:S03]  /*48e0*/  MOV R72, 0x7f800000 ;  /* 0x7f80000000487802 */ /* 0x000fc60000000f00 */
[----:B------:R-:W-:Y:S01]  /*48f0*/  FFMA R69, R70, 0.69314718246459960938, R65 ;  /* 0x3f31721846457823 */ /* 0x000fe20000000041 */
[----:B------:R-:W-:Y:S01]  /*4900*/  LOP3.LUT R65, R53, R78, RZ, 0x3c, !PT ;  /* 0x0000004e35417212 */ /* 0x000fe200078e3cff */
[C---:B------:R-:W-:Y:S01]  /*4910*/  @P0 FFMA R69, R63.reuse, R72, +INF ;  /* 0x7f8000003f450423 */ /* 0x040fe20000000048 */
[----:B------:R-:W-:Y:S01]  /*4920*/  IMAD.SHL.U32 R70, R64, 0x10, RZ ;  /* 0x0000001040467824 */ /* 0x000fe200078e00ff */
[----:B------:R-:W-:Y:S01]  /*4930*/  FSETP.NEU.AND P0, PT, R63, RZ, PT ;  /* 0x000000ff3f00720b */ /* 0x000fe20003f0d000 */
[----:B------:R-:W1:Y:S01]  /*4940*/  MUFU.SIN R53, R71 ;  /* 0x0000004700357308 */ /* 0x000e620000000400 */
[----:B------:R-:W-:Y:S01]  /*4950*/  SHF.L.U32 R67, R65, 0x1, RZ ;  /* 0x0000000141437819 */ /* 0x000fe200000006ff */
[----:B------:R-:W-:-:S03]  /*4960*/  FMUL R69, R69, -2 ;  /* 0xc000000045457820 */ /* 0x000fc60000400000 */
[----:B------:R-:W-:Y:S02]  /*4970*/  LOP3.LUT R67, R65, R67, R70, 0x96, !PT ;  /* 0x0000004341437212 */ /* 0x000fe400078e9646 */
[----:B------:R-:W-:Y:S01]  /*4980*/  FSEL R73, R69, +INF , P0 ;  /* 0x7f80000045497808 */ /* 0x000fe20000000000 */
[----:B------:R-:W2:Y:S01]  /*4990*/  MUFU.COS R63, R71 ;  /* 0x00000047003f7308 */ /* 0x000ea20000000000 */
[----:B------:R-:W-:Y:S02]  /*49a0*/  LOP3.LUT R70, R67, R64, RZ, 0x3c, !PT ;  /* 0x0000004043467212 */ /* 0x000fe400078e3cff */
[----:B------:R-:W-:Y:S02]  /*49b0*/  IADD3 R67, PT, PT, R73, -0xd000000, RZ ;  /* 0xf300000049437810 */ /* 0x000fe40007ffe0ff */
[----:B------:R-:W-:Y:S02]  /*49c0*/  IADD3 R65, PT, PT, R70, R57, RZ ;  /* 0x0000003946417210 */ /* 0x000fe40007ffe0ff */
[----:B------:R-:W-:Y:S01]  /*49d0*/  ISETP.GT.U32.AND P0, PT, R67, 0x727fffff, PT ;  /* 0x727fffff4300780c */ /* 0x000fe20003f04070 */
[----:B------:R3:W4:Y:S01]  /*49e0*/  MUFU.RSQ R72, R73 ;  /* 0x0000004900487308 */ /* 0x0007220000001400 */
[----:B------:R-:W-:Y:S01]  /*49f0*/  I2FP.F32.U32 R65, R65 ;  /* 0x0000004100417245 */ /* 0x000fe20000201000 */
[----:B-1----:R-:W-:-:S04]  /*4a00*/  FMUL R82, R53, R38 ;  /* 0x0000002635527220 */ /* 0x002fc80000400000 */
[----:B------:R-:W-:Y:S01]  /*4a10*/  FFMA R69, R65, R76, 7.314590599882819788e-10 ;  /* 0x30490fdb41457423 */ /* 0x000fe2000000004c */
[----:B--2---:R-:W-:-:S05]  /*4a20*/  FMUL R84, R63, R38 ;  /* 0x000000263f547220 */ /* 0x004fca0000400000 */
[----:B---3--:R-:W-:Y:S05]  /*4a30*/  @!P0 BRA `(.L_x_31) ;  /* 0x0000000000108947 */ /* 0x008fea0003800000 */
[----:B------:R-:W-:Y:S01]  /*4a40*/  IMAD.MOV.U32 R38, RZ, RZ, R73 ;  /* 0x000000ffff267224 */ /* 0x000fe200078e0049 */
[----:B------:R-:W-:-:S07]  /*4a50*/  MOV R67, 0x4a70 ;  /* 0x00004a7000437802 */ /* 0x000fce0000000f00 */
[----:B0---4-:R-:W-:Y:S05]  /*4a60*/  CALL.REL.NOINC `($__internal_0_$__cuda_sm20_sqrt_rn_f32_slowpath) ;  /* 0x00000024001c7944 */ /* 0x011fea0003c00000 */
[----:B------:R-:W-:Y:S05]  /*4a70*/  BRA `(.L_x_32) ;  /* 0x0000000000107947 */ /* 0x000fea0003800000 */
.L_x_31:
[----:B----4-:R-:W-:Y:S01]  /*4a80*/  FMUL.FTZ R38, R73, R72 ;  /* 0x0000004849267220 */ /* 0x010fe20000410000 */
[----:B------:R-:W-:-:S03]  /*4a90*/  FMUL.FTZ R63, R72, 0.5 ;  /* 0x3f000000483f7820 */ /* 0x000fc60000410000 */
[----:B------:R-:W-:-:S04]  /*4aa0*/  FFMA R53, -R38, R38, R73 ;  /* 0x0000002626357223 */ /* 0x000fc80000000149 */
[----:B------:R-:W-:-:S07]  /*4ab0*/  FFMA R38, R53, R63, R38 ;  /* 0x0000003f35267223 */ /* 0x000fce0000000026 */
.L_x_32:
[----:B------:R-:W-:Y:S05]  /*4ac0*/  BSYNC.RECONVERGENT B2 ;  /* 0x0000000000027941 */ /* 0x000fea0003800200 */
.L_x_30:
[----:B------:R-:W-:Y:S01]  /*4ad0*/  I2FP.F32.U32 R72, R41 ;  /* 0x0000002900487245 */ /* 0x000fe20000201000 */
[----:B------:R-:W-:Y:S02]  /*4ae0*/  HFMA2 R78, -RZ, RZ, 3.7421875, 0 ;  /* 0x437c0000ff4e7431 */ /* 0x000fe400000001ff */
[----:B------:R-:W-:Y:S01]  /*4af0*/  FMUL.RZ R69, R69, 0.15915493667125701904 ;  /* 0x3e22f98345457820 */ /* 0x000fe2000040c000 */
[----:B------:R-:W-:Y:S01]  /*4b00*/  BSSY.RECONVERGENT B2, `(.L_x_33) ;  /* 0x000001d000027945 */ /* 0x000fe20003800200 */
[----:B------:R-:W-:Y:S01]  /*4b10*/  FFMA R76, R72, -R58, R3 ;  /* 0x8000003a484c7223 */ /* 0x000fe20000000003 */
[----:B------:R-:W-:Y:S01]  /*4b20*/  MOV R72, 0x3bbb989d ;  /* 0x3bbb989d00487802 */ /* 0x000fe20000000f00 */
[----:B------:R-:W1:Y:S02]  /*4b30*/  MUFU.SIN R53, R69 ;  /* 0x0000004500357308 */ /* 0x000e640000000400 */
[----:B------:R-:W-:-:S04]  /*4b40*/  FMUL R65, R55, -R76 ;  /* 0x8000004c37417220 */ /* 0x000fc80000400000 */
[----:B------:R-:W-:Y:S02]  /*4b50*/  FFMA.SAT R63, R65, R72, 0.5 ;  /* 0x3f000000413f7423 */ /* 0x000fe40000002048 */
[----:B------:R-:W-:Y:S02]  /*4b60*/  MUFU.RSQ R71, R76 ;  /* 0x0000004c00477308 */ /* 0x000fe40000001400 */
[----:B------:R-:W-:-:S04]  /*4b70*/  FFMA.RM R67, R63, R78, 12582913 ;  /* 0x4b4000013f437423 */ /* 0x000fc8000000404e */
[C---:B------:R-:W-:Y:S01]  /*4b80*/  FADD R72, R67.reuse, -12583039 ;  /* 0xcb40007f43487421 */ /* 0x040fe20000000000 */
[----:B------:R-:W-:Y:S01]  /*4b90*/  SHF.L.U32 R67, R67, 0x17, RZ ;  /* 0x0000001743437819 */ /* 0x000fe200000006ff */
[----:B------:R-:W2:Y:S01]  /*4ba0*/  MUFU.COS R63, R69 ;  /* 0x00000045003f7308 */ /* 0x000ea20000000000 */
[----:B-1----:R-:W-:Y:S01]  /*4bb0*/  FMUL R86, R53, R38 ;  /* 0x0000002635567220 */ /* 0x002fe20000400000 */
[----:B------:R-:W-:-:S04]  /*4bc0*/  FFMA R72, R65, 1.4426950216293334961, -R72 ;  /* 0x3fb8aa3b41487823 */ /* 0x000fc80000000848 */
[----:B------:R-:W-:Y:S01]  /*4bd0*/  FFMA R72, R65, 1.925963033500011079e-08, R72 ;  /* 0x32a5706041487823 */ /* 0x000fe20000000048 */
[----:B------:R-:W-:-:S04]  /*4be0*/  IADD3 R65, PT, PT, R76, -0xd000000, RZ ;  /* 0xf30000004c417810 */ /* 0x000fc80007ffe0ff */
[----:B------:R-:W-:Y:S01]  /*4bf0*/  ISETP.GT.U32.AND P0, PT, R65, 0x727fffff, PT ;  /* 0x727fffff4100780c */ /* 0x000fe20003f04070 */
[----:B------:R-:W1:Y:S01]  /*4c00*/  MUFU.EX2 R72, R72 ;  /* 0x0000004800487308 */ /* 0x000e620000000800 */
[----:B--2---:R-:W-:Y:S01]  /*4c10*/  FMUL R88, R63, R38 ;  /* 0x000000263f587220 */ /* 0x004fe20000400000 */
[----:B-1----:R-:W-:-:S10]  /*4c20*/  FMUL R90, R67, R72 ;  /* 0x00000048435a7220 */ /* 0x002fd40000400000 */
[----:B------:R-:W-:Y:S05]  /*4c30*/  @!P0 BRA `(.L_x_34) ;  /* 0x0000000000148947 */ /* 0x000fea0003800000 */
[----:B------:R-:W-:Y:S01]  /*4c40*/  IMAD.MOV.U32 R38, RZ, RZ, R76 ;  /* 0x000000ffff267224 */ /* 0x000fe200078e004c */
[----:B------:R-:W-:-:S07]  /*4c50*/  MOV R67, 0x4c70 ;  /* 0x00004c7000437802 */ /* 0x000fce0000000f00 */
[----:B0-----:R-:W-:Y:S05]  /*4c60*/  CALL.REL.NOINC `($__internal_0_$__cuda_sm20_sqrt_rn_f32_slowpath) ;  /* 0x00000020009c7944 */ /* 0x001fea0003c00000 */
[----:B------:R-:W-:Y:S01]  /*4c70*/  MOV R63, R38 ;  /* 0x00000026003f7202 */ /* 0x000fe20000000f00 */
[----:B------:R-:W-:Y:S06]  /*4c80*/  BRA `(.L_x_35) ;  /* 0x0000000000107947 */ /* 0x000fec0003800000 */
.L_x_34:
[----:B------:R-:W-:Y:S01]  /*4c90*/  FMUL.FTZ R63, R76, R71 ;  /* 0x000000474c3f7220 */ /* 0x000fe20000410000 */
[----:B------:R-:W-:-:S03]  /*4ca0*/  FMUL.FTZ R53, R71, 0.5 ;  /* 0x3f00000047357820 */ /* 0x000fc60000410000 */
[----:B------:R-:W-:-:S04]  /*4cb0*/  FFMA R38, -R63, R63, R76 ;  /* 0x0000003f3f267223 */ /* 0x000fc8000000014c */
[----:B------:R-:W-:-:S07]  /*4cc0*/  FFMA R63, R38, R53, R63 ;  /* 0x00000035263f7223 */ /* 0x000fce000000003f */
.L_x_35:
[----:B------:R-:W-:Y:S05]  /*4cd0*/  BSYNC.RECONVERGENT B2 ;  /* 0x0000000000027941 */ /* 0x000fea0003800200 */
.L_x_33:
[----:B------:R-:W1:Y:S01]  /*4ce0*/  LDC.64 R72, c[0x0][0x388] ;  /* 0x0000e200ff487b82 */ /* 0x000e620000000a00 */
[----:B------:R-:W-:-:S04]  /*4cf0*/  IMAD R53, R252, 0xfc, R41 ;  /* 0x000000fcfc357824 */ /* 0x000fc800078e0229 */
[----:B-1----:R-:W-:-:S05]  /*4d00*/  IMAD.WIDE R72, R53, 0x4, R72 ;  /* 0x0000000435487825 */ /* 0x002fca00078e0248 */
[----:B------:R1:W5:Y:S01]  /*4d10*/  LDG.E R65, desc[UR6][R72.64] ;  /* 0x0000000648417981 */ /* 0x000362000c1e1900 */
[----:B------:R-:W-:-:S07]  /*4d20*/  HFMA2 R67, -RZ, RZ, 0, 0 ;  /* 0x00000000ff437431 */ /* 0x000fce00000001ff */
.L_x_39:
[----:B------:R-:W-:-:S04]  /*4d30*/  SHF.L.U32 R38, R67, 0x4, RZ ;  /* 0x0000000443267819 */ /* 0x000fc800000006ff */
[----:B------:R-:W-:-:S05]  /*4d40*/  LEA R53, R38, R1, 0x2 ;  /* 0x0000000126357211 */ /* 0x000fca00078e10ff */
[----:B------:R-:W2:Y:S01]  /*4d50*/  LDL.128 R76, [R53] ;  /* 0x00000000354c7983 */ /* 0x000ea20000100c00 */
[C---:B------:R-:W-:Y:S01]  /*4d60*/  ISETP.NE.AND P0, PT, R67.reuse, RZ, PT ;  /* 0x000000ff4300720c */ /* 0x040fe20003f05270 */
[----:B------:R-:W-:Y:S01]  /*4d70*/  VIADD R38, R67, 0x1 ;  /* 0x0000000143267836 */ /* 0x000fe20000000000 */
[----:B------:R-:W-:-:S04]  /*4d80*/  MOV R80, R67 ;  /* 0x0000004300507202 */ /* 0x000fc80000000f00 */
[----:B------:R-:W-:Y:S02]  /*4d90*/  ISETP.NE.AND P3, PT, R38, 0x10, PT ;  /* 0x000000102600780c */ /* 0x000fe40003f65270 */
[----:B------:R-:W-:Y:S01]  /*4da0*/  MOV R67, R38 ;  /* 0x0000002600437202 */ /* 0x000fe20000000f00 */
[----:B--2---:R-:W-:-:S04]  /*4db0*/  FFMA R69, R39, R76, RZ ;  /* 0x0000004c27457223 */ /* 0x004fc800000000ff */
[----:B------:R-:W-:Y:S06]  /*4dc0*/  @!P0 BRA `(.L_x_36) ;  /* 0x0000000000b48947 */ /* 0x000fec0003800000 */
[----:B------:R-:W-:Y:S01]  /*4dd0*/  ISETP.NE.AND P0, PT, R67, 0x2, PT ;  /* 0x000000024300780c */ /* 0x000fe20003f05270 */
[----:B------:R-:W-:-:S12]  /*4de0*/  FFMA R69, R42, R77, R69 ;  /* 0x0000004d2a457223 */ /* 0x000fd80000000045 */
[----:B------:R-:W-:Y:S05]  /*4df0*/  @!P0 BRA `(.L_x_36) ;  /* 0x0000000000a88947 */ /* 0x000fea0003800000 */
[----:B------:R-:W-:Y:S01]  /*4e00*/  ISETP.NE.AND P0, PT, R67, 0x3, PT ;  /* 0x000000034300780c */ /* 0x000fe20003f05270 */
[----:B------:R-:W-:-:S12]  /*4e10*/  FFMA R69, R43, R78, R69 ;  /* 0x0000004e2b457223 */ /* 0x000fd80000000045 */
[----:B------:R-:W-:Y:S05]  /*4e20*/  @!P0 BRA `(.L_x_36) ;  /* 0x00000000009c8947 */ /* 0x000fea0003800000 */
[----:B------:R-:W-:Y:S01]  /*4e30*/  ISETP.NE.AND P0, PT, R67, 0x4, PT ;  /* 0x000000044300780c */ /* 0x000fe20003f05270 */
[----:B------:R-:W-:-:S12]  /*4e40*/  FFMA R69, R44, R79, R69 ;  /* 0x0000004f2c457223 */ /* 0x000fd80000000045 */
[----:B------:R-:W-:Y:S05]  /*4e50*/  @!P0 BRA `(.L_x_36) ;  /* 0x0000000000908947 */ /* 0x000fea0003800000 */
[----:B------:R-:W2:Y:S01]  /*4e60*/  LDL.128 R76, [R53+0x10] ;  /* 0x00001000354c7983 */ /* 0x000ea20000100c00 */
[----:B------:R-:W-:Y:S01]  /*4e70*/  ISETP.NE.AND P0, PT, R67, 0x5, PT ;  /* 0x000000054300780c */ /* 0x000fe20003f05270 */
[----:B--2---:R-:W-:-:S12]  /*4e80*/  FFMA R69, R45, R76, R69 ;  /* 0x0000004c2d457223 */ /* 0x004fd80000000045 */
[----:B------:R-:W-:Y:S05]  /*4e90*/  @!P0 BRA `(.L_x_36) ;  /* 0x0000000000808947 */ /* 0x000fea0003800000 */
        /* <DEDUP_REMOVED lines=31> */
[----:B------:R-:W-:-:S07]  /*5090*/  @P0 FFMA R69, R88, R79, R69 ;  /* 0x0000004f58450223 */ /* 0x000fce0000000045 */
.L_x_36:
[----:B------:R-:W-:-:S05]  /*50a0*/  LEA R71, R80, R1, 0x2 ;  /* 0x0000000150477211 */ /* 0x000fca00078e10ff */
[----:B------:R-:W2:Y:S04]  /*50b0*/  LDL R38, [R71+0x400] ;  /* 0x0004000047267983 */ /* 0x000ea80000100800 */
[----:B------:R-:W3:Y:S04]  /*50c0*/  LDL R78, [R71+0x4c0] ;  /* 0x0004c000474e7983 */ /* 0x000ee80000100800 */
[----:B------:R-:W4:Y:S01]  /*50d0*/  LDL R80, [R71+0x500] ;  /* 0x0005000047507983 */ /* 0x000f220000100800 */
[----:B------:R-:W-:Y:S01]  /*50e0*/  MOV R92, 0x3bbb989d ;  /* 0x3bbb989d005c7802 */ /* 0x000fe20000000f00 */
[----:B------:R-:W-:Y:S01]  /*50f0*/  BSSY.RECONVERGENT B4, `(.L_x_37) ;  /* 0x0000022000047945 */ /* 0x000fe20003800200 */
[C---:B--2---:R-:W-:Y:S01]  /*5100*/  FMUL R53, R38.reuse, 0.5 ;  /* 0x3f00000026357820 */ /* 0x044fe20000400000 */
[----:B------:R-:W-:-:S03]  /*5110*/  FMUL R75, R38, R40 ;  /* 0x00000028264b7220 */ /* 0x000fc60000400000 */
[----:B------:R-:W-:-:S04]  /*5120*/  FFMA R53, -R38, R53, R59 ;  /* 0x0000003526357223 */ /* 0x000fc8000000013b */
[----:B------:R-:W-:-:S04]  /*5130*/  FMUL R76, R53, R58 ;  /* 0x0000003a354c7220 */ /* 0x000fc80000400000 */
[----:B------:R-:W-:Y:S01]  /*5140*/  FFMA R75, R75, R69, R76 ;  /* 0x000000454b4b7223 */ /* 0x000fe2000000004c */
[----:B------:R-:W-:-:S03]  /*5150*/  IMAD.MOV.U32 R76, RZ, RZ, 0x437c0000 ;  /* 0x437c0000ff4c7424 */ /* 0x000fc600078e00ff */
[----:B------:R-:W-:-:S04]  /*5160*/  FFMA.SAT R53, R75, R92, 0.5 ;  /* 0x3f0000004b357423 */ /* 0x000fc8000000205c */
[----:B------:R-:W-:-:S04]  /*5170*/  FFMA.RM R53, R53, R76, 12582913 ;  /* 0x4b40000135357423 */ /* 0x000fc8000000404c */
[C---:B------:R-:W-:Y:S01]  /*5180*/  FADD R76, R53.reuse, -12583039 ;  /* 0xcb40007f354c7421 */ /* 0x040fe20000000000 */
[----:B------:R-:W-:-:S03]  /*5190*/  SHF.L.U32 R53, R53, 0x17, RZ ;  /* 0x0000001735357819 */ /* 0x000fc600000006ff */
[----:B------:R-:W-:-:S04]  /*51a0*/  FFMA R76, R75, 1.4426950216293334961, -R76 ;  /* 0x3fb8aa3b4b4c7823 */ /* 0x000fc8000000084c */
[----:B------:R-:W-:-:S06]  /*51b0*/  FFMA R76, R75, 1.925963033500011079e-08, R76 ;  /* 0x32a570604b4c7823 */ /* 0x000fcc000000004c */
[----:B------:R-:W2:Y:S02]  /*51c0*/  MUFU.EX2 R76, R76 ;  /* 0x0000004c004c7308 */ /* 0x000ea40000000800 */
[----:B--2---:R-:W-:-:S04]  /*51d0*/  FMUL R53, R53, R76 ;  /* 0x0000004c35357220 */ /* 0x004fc80000400000 */
[----:B---3--:R-:W-:-:S04]  /*51e0*/  FMUL R53, R53, R78 ;  /* 0x0000004e35357220 */ /* 0x008fc80000400000 */
[----:B------:R-:W-:Y:S01]  /*51f0*/  FMUL R38, R38, R53 ;  /* 0x0000003526267220 */ /* 0x000fe20000400000 */
[----:B----4-:R-:W-:Y:S01]  /*5200*/  FADD R80, R53, R80 ;  /* 0x0000005035507221 */ /* 0x010fe20000000000 */
[----:B------:R2:W-:Y:S02]  /*5210*/  STL [R71+0x4c0], R53 ;  /* 0x0004c03547007387 */ /* 0x0005e40000100800 */
[----:B------:R-:W-:Y:S01]  /*5220*/  FMUL R77, R38, R63 ;  /* 0x0000003f264d7220 */ /* 0x000fe20000400000 */
[----:B------:R-:W-:Y:S01]  /*5230*/  FMUL R38, R90, R53 ;  /* 0x000000355a267220 */ /* 0x000fe20000400000 */
[----:B------:R2:W-:Y:S02]  /*5240*/  STL [R71+0x500], R80 ;  /* 0x0005005047007387 */ /* 0x0005e40000100800 */
[----:B------:R-:W3:Y:S08]  /*5250*/  MUFU.RCP R69, R77 ;  /* 0x0000004d00457308 */ /* 0x000ef00000001000 */
[----:B------:R-:W4:Y:S01]  /*5260*/  FCHK P0, R38, R77 ;  /* 0x0000004d26007302 */ /* 0x000f220000000000 */
[----:B---3--:R-:W-:-:S04]  /*5270*/  FFMA R78, -R77, R69, 1 ;  /* 0x3f8000004d4e7423 */ /* 0x008fc80000000145 */
[----:B------:R-:W-:-:S04]  /*5280*/  FFMA R69, R69, R78, R69 ;  /* 0x0000004e45457223 */ /* 0x000fc80000000045 */
[----:B------:R-:W-:-:S04]  /*5290*/  FFMA R76, R38, R69, RZ ;  /* 0x00000045264c7223 */ /* 0x000fc800000000ff */
[----:B------:R-:W-:-:S04]  /*52a0*/  FFMA R75, -R77, R76, R38 ;  /* 0x0000004c4d4b7223 */ /* 0x000fc80000000126 */
[----:B------:R-:W-:Y:S01]  /*52b0*/  FFMA R76, R69, R75, R76 ;  /* 0x0000004b454c7223 */ /* 0x000fe2000000004c */
[----:B--2-4-:R-:W-:Y:S06]  /*52c0*/  @!P0 BRA `(.L_x_38) ;  /* 0x0000000000108947 */ /* 0x014fec0003800000 */
[----:B------:R-:W-:Y:S02]  /*52d0*/  MOV R53, R77 ;  /* 0x0000004d00357202 */ /* 0x000fe40000000f00 */
[----:B------:R-:W-:-:S07]  /*52e0*/  MOV R81, 0x5300 ;  /* 0x0000530000517802 */ /* 0x000fce0000000f00 */
[----:B01---5:R-:W-:Y:S05]  /*52f0*/  CALL.REL.NOINC `($__internal_1_$__cuda_sm3x_div_rn_noftz_f32_slowpath) ;  /* 0x0000001c00547944 */ /* 0x023fea0003c00000 */
[----:B------:R-:W-:-:S07]  /*5300*/  MOV R76, R38 ;  /* 0x00000026004c7202 */ /* 0x000fce0000000f00 */
.L_x_38:
[----:B------:R-:W-:Y:S05]  /*5310*/  BSYNC.RECONVERGENT B4 ;  /* 0x0000000000047941 */ /* 0x000fea0003800200 */
.L_x_37:
[----:B------:R-:W2:Y:S02]  /*5320*/  LDL R38, [R71+0x480] ;  /* 0x0004800047267983 */ /* 0x000ea40000100800 */
[----:B--2--5:R-:W-:Y:S01]  /*5330*/  FFMA R65, R38, R76, R65 ;  /* 0x0000004c26417223 */ /* 0x024fe20000000041 */
[----:B------:R-:W-:Y:S06]  /*5340*/  @P3 BRA `(.L_x_39) ;  /* 0xfffffff800783947 */ /* 0x000fec000383ffff */
[----:B------:R2:W-:Y:S01]  /*5350*/  STG.E desc[UR6][R72.64], R65 ;  /* 0x0000004148007986 */ /* 0x0005e2000c101906 */
[----:B------:R-:W-:-:S04]  /*5360*/  IADD3 R41, PT, PT, R41, 0x1, RZ ;  /* 0x0000000129297810 */ /* 0x000fc80007ffe0ff */
[----:B------:R-:W-:-:S13]  /*5370*/  ISETP.NE.AND P0, PT, R41, R54, PT ;  /* 0x000000362900720c */ /* 0x000fda0003f05270 */
[----:B--2---:R-:W-:Y:S05]  /*5380*/  @P0 BRA `(.L_x_40) ;  /* 0xffffffd400880947 */ /* 0x004fea000383ffff */
[----:B------:R-:W-:Y:S05]  /*5390*/  BSYNC.RECONVERGENT B1 ;  /* 0x0000000000017941 */ /* 0x000fea0003800200 */
.L_x_8:
[----:B-1----:R1:W5:Y:S04]  /*53a0*/  LDL.128 R72, [R1+0x500] ;  /* 0x0005000001487983 */ /* 0x0023680000100c00 */
[----:B------:R1:W5:Y:S04]  /*53b0*/  LDL.128 R48, [R1+0x510] ;  /* 0x0005100001307983 */ /* 0x0003680000100c00 */
[----:B------:R1:W5:Y:S04]  /*53c0*/  LDL.128 R44, [R1+0x520] ;  /* 0x00052000012c7983 */ /* 0x0003680000100c00 */
[----:B------:R1:W5:Y:S02]  /*53d0*/  LDL.128 R40, [R1+0x530] ;  /* 0x0005300001287983 */ /* 0x0003640000100c00 */
.L_x_4:
[----:B------:R-:W-:Y:S05]  /*53e0*/  BSYNC.RECONVERGENT B0 ;  /* 0x0000000000007941 */ /* 0x000fea0003800200 */
.L_x_3:
[----:B------:R-:W2:Y:S01]  /*53f0*/  MUFU.RCP R39, R56 ;  /* 0x0000003800277308 */ /* 0x000ea20000001000 */
[----:B------:R-:W-:Y:S07]  /*5400*/  BSSY.RECONVERGENT B0, `(.L_x_41) ;  /* 0x000000d000007945 */ /* 0x000fee0003800200 */
[----:B-----5:R-:W3:Y:S01]  /*5410*/  FCHK P0, R72, R56 ;  /* 0x0000003848007302 */ /* 0x020ee20000000000 */
[----:B--2---:R-:W-:-:S04]  /*5420*/  FFMA R38, -R56, R39, 1 ;  /* 0x3f80000038267423 */ /* 0x004fc80000000127 */
[----:B------:R-:W-:-:S04]  /*5430*/  FFMA R39, R39, R38, R39 ;  /* 0x0000002627277223 */ /* 0x000fc80000000027 */
[----:B------:R-:W-:-:S04]  /*5440*/  FFMA R53, R39, R72, RZ ;  /* 0x0000004827357223 */ /* 0x000fc800000000ff */
[----:B------:R-:W-:-:S04]  /*5450*/  FFMA R38, -R56, R53, R72 ;  /* 0x0000003538267223 */ /* 0x000fc80000000148 */
[----:B------:R-:W-:Y:S01]  /*5460*/  FFMA R39, R39, R38, R53 ;  /* 0x0000002627277223 */ /* 0x000fe20000000035 */
[----:B---3--:R-:W-:Y:S06]  /*5470*/  @!P0 BRA `(.L_x_42) ;  /* 0x0000000000148947 */ /* 0x008fec0003800000 */
[----:B------:R-:W-:Y:S01]  /*5480*/  IMAD.MOV.U32 R38, RZ, RZ, R72 ;  /* 0x000000ffff267224 */ /* 0x000fe200078e0048 */
[----:B------:R-:W-:Y:S02]  /*5490*/  MOV R53, R56 ;  /* 0x0000003800357202 */ /* 0x000fe40000000f00 */
[----:B------:R-:W-:-:S07]  /*54a0*/  MOV R81, 0x54c0 ;  /* 0x000054c000517802 */ /* 0x000fce0000000f00 */
[----:B01----:R-:W-:Y:S05]  /*54b0*/  CALL.REL.NOINC `($__internal_1_$__cuda_sm3x_div_rn_noftz_f32_slowpath) ;  /* 0x0000001800e47944 */ /* 0x003fea0003c00000 */
[----:B------:R-:W-:-:S07]  /*54c0*/  MOV R39, R38 ;  /* 0x0000002600277202 */ /* 0x000fce0000000f00 */
.L_x_42:
[----:B------:R-:W-:Y:S05]  /*54d0*/  BSYNC.RECONVERGENT B0 ;  /* 0x0000000000007941 */ /* 0x000fea0003800200 */
.L_x_41:
[----:B------:R-:W2:Y:S01]  /*54e0*/  MUFU.RCP R53, R56 ;  /* 0x0000003800357308 */ /* 0x000ea20000001000 */
[----:B------:R-:W-:Y:S01]  /*54f0*/  BSSY.RECONVERGENT B0, `(.L_x_43) ;  /* 0x000000d000007945 */ /* 0x000fe20003800200 */
[----:B------:R-:W-:-:S06]  /*5500*/  FFMA R82, R20, R39, RZ ;  /* 0x0000002714527223 */ /* 0x000fcc00000000ff */
[----:B------:R-:W3:Y:S01]  /*5510*/  FCHK P0, R73, R56 ;  /* 0x0000003849007302 */ /* 0x000ee20000000000 */
[----:B--2---:R-:W-:-:S04]  /*5520*/  FFMA R38, -R56, R53, 1 ;  /* 0x3f80000038267423 */ /* 0x004fc80000000135 */
[----:B------:R-:W-:-:S04]  /*5530*/  FFMA R38, R53, R38, R53 ;  /* 0x0000002635267223 */ /* 0x000fc80000000035 */
[----:B------:R-:W-:-:S04]  /*5540*/  FFMA R53, R38, R73, RZ ;  /* 0x0000004926357223 */ /* 0x000fc800000000ff */
[----:B------:R-:W-:-:S04]  /*5550*/  FFMA R72, -R56, R53, R73 ;  /* 0x0000003538487223 */ /* 0x000fc80000000149 */
[----:B------:R-:W-:Y:S01]  /*5560*/  FFMA R38, R38, R72, R53 ;  /* 0x0000004826267223 */ /* 0x000fe20000000035 */
[----:B---3--:R-:W-:Y:S06]  /*5570*/  @!P0 BRA `(.L_x_44) ;  /* 0x0000000000108947 */ /* 0x008fec0003800000 */
[----:B------:R-:W-:Y:S02]  /*5580*/  MOV R38, R73 ;  /* 0x0000004900267202 */ /* 0x000fe40000000f00 */
[----:B------:R-:W-:Y:S02]  /*5590*/  MOV R53, R56 ;  /* 0x0000003800357202 */ /* 0x000fe40000000f00 */
[----:B------:R-:W-:-:S07]  /*55a0*/  MOV R81, 0x55c0 ;  /* 0x000055c000517802 */ /* 0x000fce0000000f00 */
[----:B01----:R-:W-:Y:S05]  /*55b0*/  CALL.REL.NOINC `($__internal_1_$__cuda_sm3x_div_rn_noftz_f32_slowpath) ;  /* 0x0000001800a47944 */ /* 0x003fea0003c00000 */
.L_x_44:
[----:B------:R-:W-:Y:S05]  /*55c0*/  BSYNC.RECONVERGENT B0 ;  /* 0x0000000000007941 */ /* 0x000fea0003800200 */
.L_x_43:
[----:B------:R-:W2:Y:S01]  /*55d0*/  MUFU.RCP R39, R56 ;  /* 0x0000003800277308 */ /* 0x000ea20000001000 */
[----:B------:R-:W-:Y:S01]  /*55e0*/  BSSY.RECONVERGENT B0, `(.L_x_45) ;  /* 0x000000e000007945 */ /* 0x000fe20003800200 */
[----:B------:R-:W-:-:S06]  /*55f0*/  FFMA R63, R21, R38, R82 ;  /* 0x00000026153f7223 */ /* 0x000fcc0000000052 */
[----:B------:R-:W3:Y:S01]  /*5600*/  FCHK P0, R74, R56 ;  /* 0x000000384a007302 */ /* 0x000ee20000000000 */
        /* <DEDUP_REMOVED lines=11> */
.L_x_46:
[----:B------:R-:W-:Y:S05]  /*56c0*/  BSYNC.RECONVERGENT B0 ;  /* 0x0000000000007941 */ /* 0x000fea0003800200 */
.L_x_45:
        /* <DEDUP_REMOVED lines=14> */
.L_x_48:
[----:B------:R-:W-:Y:S05]  /*57b0*/  BSYNC.RECONVERGENT B0 ;  /* 0x0000000000007941 */ /* 0x000fea0003800200 */
.L_x_47:
        /* <DEDUP_REMOVED lines=15> */
.L_x_50:
[----:B------:R-:W-:Y:S05]  /*58b0*/  BSYNC.RECONVERGENT B0 ;  /* 0x0000000000007941 */ /* 0x000fea0003800200 */
.L_x_49:
        /* <DEDUP_REMOVED lines=14> */
.L_x_52:
[----:B------:R-:W-:Y:S05]  /*59a0*/  BSYNC.RECONVERGENT B0 ;  /* 0x0000000000007941 */ /* 0x000fea0003800200 */
.L_x_51:
        /* <DEDUP_REMOVED lines=15> */
.L_x_54:
[----:B------:R-:W-:Y:S05]  /*5aa0*/  BSYNC.RECONVERGENT B0 ;  /* 0x0000000000007941 */ /* 0x000fea0003800200 */
.L_x_53:
        /* <DEDUP_REMOVED lines=14> */
.L_x_56:
[----:B------:R-:W-:Y:S05]  /*5b90*/  BSYNC.RECONVERGENT B0 ;  /* 0x0000000000007941 */ /* 0x000fea0003800200 */
.L_x_55:
        /* <DEDUP_REMOVED lines=15> */
.L_x_58:
[----:B------:R-:W-:Y:S05]  /*5c90*/  BSYNC.RECONVERGENT B0 ;  /* 0x0000000000007941 */ /* 0x000fea0003800200 */
.L_x_57:
        /* <DEDUP_REMOVED lines=14> */
.L_x_60:
[----:B------:R-:W-:Y:S05]  /*5d80*/  BSYNC.RECONVERGENT B0 ;  /* 0x0000000000007941 */ /* 0x000fea0003800200 */
.L_x_59:
        /* <DEDUP_REMOVED lines=15> */
.L_x_62:
[----:B------:R-:W-:Y:S05]  /*5e80*/  BSYNC.RECONVERGENT B0 ;  /* 0x0000000000007941 */ /* 0x000fea0003800200 */
.L_x_61:
        /* <DEDUP_REMOVED lines=14> */
.L_x_64:
[----:B------:R-:W-:Y:S05]  /*5f70*/  BSYNC.RECONVERGENT B0 ;  /* 0x0000000000007941 */ /* 0x000fea0003800200 */
.L_x_63:
        /* <DEDUP_REMOVED lines=15> */
.L_x_66:
[----:B------:R-:W-:Y:S05]  /*6070*/  BSYNC.RECONVERGENT B0 ;  /* 0x0000000000007941 */ /* 0x000fea0003800200 */
.L_x_65:
        /* <DEDUP_REMOVED lines=14> */
.L_x_68:
[----:B------:R-:W-:Y:S05]  /*6160*/  BSYNC.RECONVERGENT B0 ;  /* 0x0000000000007941 */ /* 0x000fea0003800200 */
.L_x_67:
        /* <DEDUP_REMOVED lines=15> */
.L_x_70:
[----:B------:R-:W-:Y:S05]  /*6260*/  BSYNC.RECONVERGENT B0 ;  /* 0x0000000000007941 */ /* 0x000fea0003800200 */
.L_x_69:
        /* <DEDUP_REMOVED lines=14> */
.L_x_72:
[----:B------:R-:W-:Y:S05]  /*6350*/  BSYNC.RECONVERGENT B0 ;  /* 0x0000000000007941 */ /* 0x000fea0003800200 */
.L_x_71:
[----:B------:R-:W-:Y:S01]  /*6360*/  FFMA R49, R35, R38, R42 ;  /* 0x0000002623317223 */ /* 0x000fe2000000002a */
[----:B------:R-:W-:Y:S01]  /*6370*/  BSSY.RECONVERGENT B0, `(.L_x_73) ;  /* 0x0000080000007945 */ /* 0x000fe20003800200 */
[----:B------:R-:W-:-:S03]  /*6380*/  IMAD.MOV.U32 R39, RZ, RZ, RZ ;  /* 0x000000ffff277224 */ /* 0x000fc600078e00ff */
[----:B------:R-:W-:-:S13]  /*6390*/  FSETP.GT.AND P0, PT, R49, R52, PT ;  /* 0x000000343100720b */ /* 0x000fda0003f04000 */
[----:B------:R-:W-:Y:S05]  /*63a0*/  @!P0 BRA `(.L_x_74) ;  /* 0x0000000400f08947 */ /* 0x000fea0003800000 */
[----:B------:R-:W-:Y:S01]  /*63b0*/  HFMA2 R39, -RZ, RZ, 1.875, 0 ;  /* 0x3f800000ff277431 */ /* 0x000fe200000001ff */
[----:B------:R-:W-:-:S07]  /*63c0*/  MOV R40, RZ ;  /* 0x000000ff00287202 */ /* 0x000fce0000000f00 */
.L_x_79:
[----:B------:R-:W-:-:S06]  /*63d0*/  LEA R43, R40, R1, 0x2 ;  /* 0x00000001282b7211 */ /* 0x000fcc00078e10ff */
[----:B------:R-:W2:Y:S01]  /*63e0*/  LDL R43, [R43+0x500] ;  /* 0x000500002b2b7983 */ /* 0x000ea20000100800 */
[----:B------:R-:W3:Y:S01]  /*63f0*/  MUFU.RCP R41, R56 ;  /* 0x0000003800297308 */ /* 0x000ee20000001000 */
[----:B------:R-:W-:Y:S01]  /*6400*/  MOV R44, R40 ;  /* 0x00000028002c7202 */ /* 0x000fe20000000f00 */
[----:B------:R-:W-:Y:S01]  /*6410*/  VIADD R40, R40, 0x1 ;  /* 0x0000000128287836 */ /* 0x000fe20000000000 */
[----:B------:R-:W-:Y:S04]  /*6420*/  BSSY.RECONVERGENT B1, `(.L_x_75) ;  /* 0x000000d000017945 */ /* 0x000fe80003800200 */
[----:B------:R-:W-:Y:S01]  /*6430*/  ISETP.NE.AND P3, PT, R40, 0x10, PT ;  /* 0x000000102800780c */ /* 0x000fe20003f65270 */
[----:B---3--:R-:W-:-:S04]  /*6440*/  FFMA R38, -R56, R41, 1 ;  /* 0x3f80000038267423 */ /* 0x008fc80000000129 */
[----:B------:R-:W-:Y:S01]  /*6450*/  FFMA R38, R41, R38, R41 ;  /* 0x0000002629267223 */ /* 0x000fe20000000029 */
[----:B--2---:R-:W2:Y:S03]  /*6460*/  FCHK P0, R43, R56 ;  /* 0x000000382b007302 */ /* 0x004ea60000000000 */
[----:B------:R-:W-:-:S04]  /*6470*/  FFMA R41, R38, R43, RZ ;  /* 0x0000002b26297223 */ /* 0x000fc800000000ff */
[----:B------:R-:W-:-:S04]  /*6480*/  FFMA R42, -R56, R41, R43 ;  /* 0x00000029382a7223 */ /* 0x000fc8000000012b */
[----:B------:R-:W-:Y:S01]  /*6490*/  FFMA R38, R38, R42, R41 ;  /* 0x0000002a26267223 */ /* 0x000fe20000000029 */
[----:B--2---:R-:W-:Y:S06]  /*64a0*/  @!P0 BRA `(.L_x_76) ;  /* 0x0000000000108947 */ /* 0x004fec0003800000 */
[----:B------:R-:W-:Y:S02]  /*64b0*/  MOV R38, R43 ;  /* 0x0000002b00267202 */ /* 0x000fe40000000f00 */
[----:B------:R-:W-:Y:S02]  /*64c0*/  MOV R53, R56 ;  /* 0x0000003800357202 */ /* 0x000fe40000000f00 */
[----:B------:R-:W-:-:S07]  /*64d0*/  MOV R81, 0x64f0 ;  /* 0x000064f000517802 */ /* 0x000fce0000000f00 */
[----:B01----:R-:W-:Y:S05]  /*64e0*/  CALL.REL.NOINC `($__internal_1_$__cuda_sm3x_div_rn_noftz_f32_slowpath) ;  /* 0x0000000800d87944 */ /* 0x003fea0003c00000 */
.L_x_76:
[----:B------:R-:W-:Y:S05]  /*64f0*/  BSYNC.RECONVERGENT B1 ;  /* 0x0000000000017941 */ /* 0x000fea0003800200 */
.L_x_75:
[----:B------:R-:W-:-:S06]  /*6500*/  LEA R51, R44, R1, 0x2 ;  /* 0x000000012c337211 */ /* 0x000fcc00078e10ff */
[----:B------:R-:W2:Y:S01]  /*6510*/  LDL R51, [R51+0x480] ;  /* 0x0004800033337983 */ /* 0x000ea20000100800 */
[C---:B------:R-:W-:Y:S01]  /*6520*/  FMUL R41, |R38|.reuse, 16777216 ;  /* 0x4b80000026297820 */ /* 0x040fe20000400200 */
[----:B------:R-:W-:Y:S01]  /*6530*/  FSETP.GEU.AND P0, PT, |R38|, 1.175494350822287508e-38, PT ;  /* 0x008000002600780b */ /* 0x000fe20003f0e200 */
[----:B------:R-:W-:Y:S01]  /*6540*/  HFMA2 R47, -RZ, RZ, 0.771484375, 0.21533203125 ;  /* 0x3a2c32e4ff2f7431 */ /* 0x000fe200000001ff */
[----:B------:R-:W-:Y:S02]  /*6550*/  BSSY.RECONVERGENT B1, `(.L_x_77) ;  /* 0x0000057000017945 */ /* 0x000fe40003800200 */
[----:B------:R-:W-:-:S04]  /*6560*/  FSEL R41, R41, |R38|, !P0 ;  /* 0x4000002629297208 */ /* 0x000fc80004000000 */
[----:B------:R-:W-:-:S04]  /*6570*/  IADD3 R42, PT, PT, R41, -0x3f3504f3, RZ ;  /* 0xc0cafb0d292a7810 */ /* 0x000fc80007ffe0ff */
[----:B------:R-:W-:-:S05]  /*6580*/  LOP3.LUT R42, R42, 0xff800000, RZ, 0xc0, !PT ;  /* 0xff8000002a2a7812 */ /* 0x000fca00078ec0ff */
[----:B------:R-:W-:Y:S01]  /*6590*/  IMAD.IADD R41, R41, 0x1, -R42 ;  /* 0x0000000129297824 */ /* 0x000fe200078e0a2a */
[----:B------:R-:W-:-:S03]  /*65a0*/  I2FP.F32.S32 R42, R42 ;  /* 0x0000002a002a7245 */ /* 0x000fc60000201400 */
[C---:B------:R-:W-:Y:S01]  /*65b0*/  FADD R44, R41.reuse, 1 ;  /* 0x3f800000292c7421 */ /* 0x040fe20000000000 */
[----:B------:R-:W-:Y:S01]  /*65c0*/  FADD R43, R41, -1 ;  /* 0xbf800000292b7421 */ /* 0x000fe20000000000 */
[----:B------:R-:W-:-:S03]  /*65d0*/  FSEL R41, RZ, -24, P0 ;  /* 0xc1c00000ff297808 */ /* 0x000fc60000000000 */
[----:B------:R-:W-:Y:S01]  /*65e0*/  FADD R45, R43, R43 ;  /* 0x0000002b2b2d7221 */ /* 0x000fe20000000000 */
[----:B------:R-:W3:Y:S01]  /*65f0*/  MUFU.RCP R44, R44 ;  /* 0x0000002c002c7308 */ /* 0x000ee20000001000 */
[----:B------:R-:W-:Y:S02]  /*6600*/  FFMA R41, R42, 1.1920928955078125e-07, R41 ;  /* 0x340000002a297823 */ /* 0x000fe40000000029 */
[----:B---3--:R-:W-:-:S04]  /*6610*/  FMUL R46, R44, R45 ;  /* 0x0000002d2c2e7220 */ /* 0x008fc80000400000 */
[----:B------:R-:W-:Y:S01]  /*6620*/  FADD R45, R43, -R46 ;  /* 0x8000002e2b2d7221 */ /* 0x000fe20000000000 */
[CC--:B------:R-:W-:Y:S01]  /*6630*/  FMUL R42, R46.reuse, R46.reuse ;  /* 0x0000002e2e2a7220 */ /* 0x0c0fe20000400000 */
[----:B------:R-:W-:Y:S02]  /*6640*/  FFMA R50, R46, 1.4426950216293334961, R41 ;  /* 0x3fb8aa3b2e327823 */ /* 0x000fe40000000029 */
[----:B------:R-:W-:Y:S01]  /*6650*/  FADD R48, R45, R45 ;  /* 0x0000002d2d307221 */ /* 0x000fe20000000000 */
[C---:B------:R-:W-:Y:S01]  /*6660*/  FFMA R45, R42.reuse, R47, 0.0032181653659790754318 ;  /* 0x3b52e7db2a2d7423 */ /* 0x040fe2000000002f */
[----:B------:R-:W-:Y:S02]  /*6670*/  FADD R41, R41, -R50 ;  /* 0x8000003229297221 */ /* 0x000fe40000000000 */
[----:B------:R-:W-:Y:S01]  /*6680*/  FFMA R43, R43, -R46, R48 ;  /* 0x8000002e2b2b7223 */ /* 0x000fe20000000030 */
[----:B------:R-:W-:-:S03]  /*6690*/  FFMA R45, R42, R45, 0.018033718690276145935 ;  /* 0x3c93bb732a2d7423 */ /* 0x000fc6000000002d */
[----:B------:R-:W-:Y:S01]  /*66a0*/  FMUL R43, R44, R43 ;  /* 0x0000002b2c2b7220 */ /* 0x000fe20000400000 */
[----:B------:R-:W-:Y:S01]  /*66b0*/  FFMA R44, R46, 1.4426950216293334961, R41 ;  /* 0x3fb8aa3b2e2c7823 */ /* 0x000fe20000000029 */
[----:B------:R-:W-:-:S03]  /*66c0*/  FFMA R45, R42, R45, 0.12022458761930465698 ;  /* 0x3df6384f2a2d7423 */ /* 0x000fc6000000002d */
[----:B------:R-:W-:Y:S01]  /*66d0*/  FFMA R41, R43, 1.4426950216293334961, R44 ;  /* 0x3fb8aa3b2b297823 */ /* 0x000fe2000000002c */
[----:B------:R-:W-:-:S03]  /*66e0*/  FMUL R45, R42, R45 ;  /* 0x0000002d2a2d7220 */ /* 0x000fc60000400000 */
[----:B------:R-:W-:Y:S01]  /*66f0*/  FFMA R42, R46, 1.9251366722983220825e-08, R41 ;  /* 0x32a55e342e2a7823 */ /* 0x000fe20000000029 */
[----:B------:R-:W-:-:S04]  /*6700*/  FMUL R41, R45, 3 ;  /* 0x404000002d297820 */ /* 0x000fc80000400000 */
[----:B------:R-:W-:-:S04]  /*6710*/  FFMA R42, R43, R41, R42 ;  /* 0x000000292b2a7223 */ /* 0x000fc8000000002a */
[----:B------:R-:W-:-:S04]  /*6720*/  FFMA R45, R46, R45, R42 ;  /* 0x0000002d2e2d7223 */ /* 0x000fc8000000002a */
[----:B------:R-:W-:-:S04]  /*6730*/  FADD R41, R50, R45 ;  /* 0x0000002d32297221 */ /* 0x000fc80000000000 */
[----:B------:R-:W-:-:S04]  /*6740*/  FADD R50, -R50, R41 ;  /* 0x0000002932327221 */ /* 0x000fc80000000100 */
[----:B------:R-:W-:Y:S01]  /*6750*/  FADD R50, R45, -R50 ;  /* 0x800000322d327221 */ /* 0x000fe20000000000 */
[----:B------:R-:W-:Y:S01]  /*6760*/  MOV R45, 0x391fcb8e ;  /* 0x391fcb8e002d7802 */ /* 0x000fe20000000f00 */
[----:B--2---:R-:W-:-:S04]  /*6770*/  FMUL R42, R51, R41 ;  /* 0x00000029332a7220 */ /* 0x004fc80000400000 */
[----:B------:R-:W2:Y:S01]  /*6780*/  FRND R43, R42 ;  /* 0x0000002a002b7307 */ /* 0x000ea20000201000 */
[C---:B------:R-:W-:Y:S01]  /*6790*/  FFMA R41, R51.reuse, R41, -R42 ;  /* 0x0000002933297223 */ /* 0x040fe2000000082a */
[C---:B------:R-:W-:Y:S02]  /*67a0*/  FSETP.GT.AND P1, PT, |R42|.reuse, 152, PT ;  /* 0x431800002a00780b */ /* 0x040fe40003f24200 */
[----:B------:R-:W-:Y:S01]  /*67b0*/  FSETP.GEU.AND P4, PT, R42, RZ, PT ;  /* 0x000000ff2a00720b */ /* 0x000fe20003f8e000 */
[----:B------:R-:W-:-:S03]  /*67c0*/  FFMA R41, R51, R50, R41 ;  /* 0x0000003233297223 */ /* 0x000fc60000000029 */
[----:B------:R3:W4:Y:S01]  /*67d0*/  F2I.NTZ R46, R42 ;  /* 0x0000002a002e7305 */ /* 0x0007220000203100 */
[----:B--2---:R-:W-:Y:S01]  /*67e0*/  FADD R44, R42, -R43 ;  /* 0x8000002b2a2c7221 */ /* 0x004fe20000000000 */
[----:B------:R-:W-:Y:S01]  /*67f0*/  FSETP.GT.AND P0, PT, R43, RZ, PT ;  /* 0x000000ff2b00720b */ /* 0x000fe20003f04000 */
[----:B---3--:R-:W-:Y:S02]  /*6800*/  IMAD.MOV.U32 R42, RZ, RZ, 0x3f800000 ;  /* 0x3f800000ff2a7424 */ /* 0x008fe400078e00ff */
[----:B------:R-:W-:Y:S01]  /*6810*/  FADD R44, R41, R44 ;  /* 0x0000002c292c7221 */ /* 0x000fe20000000000 */
[----:B------:R-:W-:Y:S02]  /*6820*/  SEL R43, RZ, 0x83000000, P0 ;  /* 0x83000000ff2b7807 */ /* 0x000fe40000000000 */
[----:B------:R-:W-:Y:S01]  /*6830*/  FSETP.NEU.AND P0, PT, R51, RZ, PT ;  /* 0x000000ff3300720b */ /* 0x000fe20003f0d000 */
[----:B------:R-:W-:-:S03]  /*6840*/  FFMA R41, R44, R45, 0.0013391353422775864601 ;  /* 0x3aaf85ed2c297423 */ /* 0x000fc6000000002d */
[----:B------:R-:W-:Y:S01]  /*6850*/  FSETP.EQ.OR P0, PT, R38, 1, !P0 ;  /* 0x3f8000002600780b */ /* 0x000fe20004702400 */
[----:B------:R-:W-:-:S04]  /*6860*/  FFMA R41, R44, R41, 0.0096188392490148544312 ;  /* 0x3c1d98562c297423 */ /* 0x000fc80000000029 */
[----:B------:R-:W-:-:S04]  /*6870*/  FFMA R41, R44, R41, 0.055503588169813156128 ;  /* 0x3d6357bb2c297423 */ /* 0x000fc80000000029 */
[----:B------:R-:W-:Y:S01]  /*6880*/  FFMA R45, R44, R41, 0.24022644758224487305 ;  /* 0x3e75fdec2c2d7423 */ /* 0x000fe20000000029 */
[----:B------:R-:W-:-:S03]  /*6890*/  FMUL R41, R51, 0.5 ;  /* 0x3f00000033297820 */ /* 0x000fc60000400000 */
[----:B------:R-:W-:-:S03]  /*68a0*/  FFMA R45, R44, R45, 0.69314718246459960938 ;  /* 0x3f3172182c2d7423 */ /* 0x000fc6000000002d */
[----:B------:R-:W2:Y:S01]  /*68b0*/  FRND.TRUNC R41, R41 ;  /* 0x0000002900297307 */ /* 0x000ea2000020d000 */
[----:B------:R-:W-:Y:S01]  /*68c0*/  FFMA R45, R44, R45, 1 ;  /* 0x3f8000002c2d7423 */ /* 0x000fe2000000002d */
[----:B------:R-:W-:Y:S02]  /*68d0*/  IADD3 R44, PT, PT, R43, 0x7f000000, RZ ;  /* 0x7f0000002b2c7810 */ /* 0x000fe40007ffe0ff */
[----:B----4-:R-:W-:-:S03]  /*68e0*/  LEA R43, R46, -R43, 0x17 ;  /* 0x8000002b2e2b7211 */ /* 0x010fc600078eb8ff */
[----:B------:R-:W-:-:S04]  /*68f0*/  FMUL R44, R45, R44 ;  /* 0x0000002c2d2c7220 */ /* 0x000fc80000400000 */
[----:B------:R-:W-:Y:S01]  /*6900*/  FMUL R43, R44, R43 ;  /* 0x0000002b2c2b7220 */ /* 0x000fe20000400000 */
[----:B------:R-:W-:Y:S01]  /*6910*/  @P1 FSEL R43, RZ, +INF , !P4 ;  /* 0x7f800000ff2b1808 */ /* 0x000fe20006000000 */
[----:B--2---:R-:W-:Y:S01]  /*6920*/  FADD R41, R41, R41 ;  /* 0x0000002929297221 */ /* 0x004fe20000000000 */
[----:B------:R-:W-:Y:S06]  /*6930*/  @P0 BRA `(.L_x_78) ;  /* 0x0000000000600947 */ /* 0x000fec0003800000 */
[----:B------:R-:W-:-:S04]  /*6940*/  FSETP.NAN.AND P0, PT, |R51|, |R51|, PT ;  /* 0x400000333300720b */ /* 0x000fc80003f08200 */
[----:B------:R-:W-:-:S13]  /*6950*/  FSETP.NUM.AND P0, PT, |R38|, |R38|, !P0 ;  /* 0x400000262600720b */ /* 0x000fda0004707200 */
[----:B------:R-:W-:Y:S01]  /*6960*/  @!P0 FADD R42, R51, R38 ;  /* 0x00000026332a8221 */ /* 0x000fe20000000000 */
[----:B------:R-:W-:Y:S06]  /*6970*/  @!P0 BRA `(.L_x_78) ;  /* 0x0000000000508947 */ /* 0x000fec0003800000 */
[----:B------:R-:W-:Y:S01]  /*6980*/  FSETP.NEU.AND P0, PT, |R38|, +INF , PT ;  /* 0x7f8000002600780b */ /* 0x000fe20003f0d200 */
[----:B------:R-:W-:-:S03]  /*6990*/  FADD R41, R51, -R41 ;  /* 0x8000002933297221 */ /* 0x000fc60000000000 */
[----:B------:R-:W-:-:S04]  /*69a0*/  FSETP.NEU.AND P0, PT, R38, RZ, P0 ;  /* 0x000000ff2600720b */ /* 0x000fc8000070d000 */
[----:B------:R-:W-:Y:S02]  /*69b0*/  FSETP.GEU.OR P1, PT, R51, RZ, P0 ;  /* 0x000000ff3300720b */ /* 0x000fe4000072e400 */
[----:B------:R-:W-:-:S07]  /*69c0*/  FSETP.NEU.AND P4, PT, |R41|, 1, !P0 ;  /* 0x3f8000002900780b */ /* 0x000fce000478d200 */
[----:B------:R-:W-:-:S05]  /*69d0*/  @!P0 FADD R44, R38, R38 ;  /* 0x00000026262c8221 */ /* 0x000fca0000000000 */
[----:B------:R-:W-:-:S04]  /*69e0*/  @!P1 LOP3.LUT R44, R44, 0x7f800000, RZ, 0x3c, !PT ;  /* 0x7f8000002c2c9812 */ /* 0x000fc800078e3cff */
[----:B------:R-:W-:-:S04]  /*69f0*/  @P4 LOP3.LUT R44, R44, 0x7fffffff, RZ, 0xc0, !PT ;  /* 0x7fffffff2c2c4812 */ /* 0x000fc800078ec0ff */
[----:B------:R-:W-:Y:S01]  /*6a00*/  @!P0 MOV R42, R44 ;  /* 0x0000002c002a8202 */ /* 0x000fe20000000f00 */
[----:B------:R-:W-:Y:S06]  /*6a10*/  @!P0 BRA `(.L_x_78) ;  /* 0x0000000000288947 */ /* 0x000fec0003800000 */
[----:B------:R-:W-:Y:S02]  /*6a20*/  FSETP.NEU.AND P0, PT, |R51|, +INF , PT ;  /* 0x7f8000003300780b */ /* 0x000fe40003f0d200 */
[----:B------:R-:W-:-:S13]  /*6a30*/  FSETP.EQ.AND P1, PT, R38, -1, PT ;  /* 0xbf8000002600780b */ /* 0x000fda0003f22000 */
[----:B------:R-:W-:Y:S05]  /*6a40*/  @!P0 BRA P1, `(.L_x_78) ;  /* 0x00000000001c8947 */ /* 0x000fea0000800000 */
[----:B------:R-:W-:Y:S02]  /*6a50*/  FSETP.GEU.AND P1, PT, R38, RZ, PT ;  /* 0x000000ff2600720b */ /* 0x000fe40003f2e000 */
[----:B------:R-:W-:-:S11]  /*6a60*/  MOV R42, R43 ;  /* 0x0000002b002a7202 */ /* 0x000fd60000000f00 */
[----:B------:R-:W2:Y:S01]  /*6a70*/  @!P1 FRND.FLOOR R38, R51 ;  /* 0x0000003300269307 */ /* 0x000ea20000205000 */
[----:B------:R-:W-:Y:S02]  /*6a80*/  @!P1 FSETP.NEU.AND P4, PT, |R41|, 1, PT ;  /* 0x3f8000002900980b */ /* 0x000fe40003f8d200 */
[----:B--2---:R-:W-:Y:S02]  /*6a90*/  @!P1 FSETP.NEU.AND P0, PT, R51, R38, PT ;  /* 0x000000263300920b */ /* 0x004fe40003f0d000 */
[----:B------:R-:W-:-:S04]  /*6aa0*/  @!P1 FSEL R38, R43, -R43, P4 ;  /* 0x8000002b2b269208 */ /* 0x000fc80002000000 */
[----:B------:R-:W-:-:S07]  /*6ab0*/  @!P1 FSEL R42, R38, +QNAN , !P0 ;  /* 0x7fffffff262a9808 */ /* 0x000fce0004000000 */
.L_x_78:
[----:B------:R-:W-:Y:S05]  /*6ac0*/  BSYNC.RECONVERGENT B1 ;  /* 0x0000000000017941 */ /* 0x000fea0003800200 */
.L_x_77:
[----:B------:R-:W-:Y:S01]  /*6ad0*/  FMUL R39, R42, R39 ;  /* 0x000000272a277220 */ /* 0x000fe20000400000 */
[----:B------:R-:W-:Y:S06]  /*6ae0*/  @P3 BRA `(.L_x_79) ;  /* 0xfffffff800383947 */ /* 0x000fec000383ffff */
[----:B------:R-:W-:Y:S01]  /*6af0*/  FSETP.GT.AND P0, PT, R49, R61, PT ;  /* 0x0000003d3100720b */ /* 0x000fe20003f04000 */
[C---:B------:R-:W-:Y:S01]  /*6b00*/  FADD R41, -R52.reuse, R49 ;  /* 0x0000003134297221 */ /* 0x040fe20000000100 */
[----:B------:R-:W-:Y:S01]  /*6b10*/  FSETP.GT.AND P1, PT, R39, R52, PT ;  /* 0x000000342700720b */ /* 0x000fe20003f24000 */
[----:B------:R-:W-:Y:S02]  /*6b20*/  FADD R38, -R52, R39 ;  /* 0x0000002734267221 */ /* 0x000fe40000000100 */
[----:B------:R-:W-:-:S08]  /*6b30*/  FMUL R41, R60, R41 ;  /* 0x000000293c297220 */ /* 0x000fd00000400000 */
[----:B------:R-:W-:-:S04]  /*6b40*/  @P0 FMUL R41, R41, 1.2000000476837158203 ;  /* 0x3f99999a29290820 */ /* 0x000fc80000400000 */
[----:B------:R-:W-:-:S05]  /*6b50*/  @P1 FFMA R41, R38, 0.10000000149011611938, R41 ;  /* 0x3dcccccd26291823 */ /* 0x000fca0000000029 */
[----:B------:R-:W-:-:S07]  /*6b60*/  MOV R39, R41 ;  /* 0x0000002900277202 */ /* 0x000fce0000000f00 */
.L_x_74:
[----:B------:R-:W-:Y:S05]  /*6b70*/  BSYNC.RECONVERGENT B0 ;  /* 0x0000000000007941 */ /* 0x000fea0003800200 */
.L_x_73:
[C---:B------:R-:W-:Y:S01]  /*6b80*/  FADD R37, R39.reuse, R37 ;  /* 0x0000002527257221 */ /* 0x040fe20000000000 */
[----:B------:R-:W-:Y:S01]  /*6b90*/  FFMA R36, R39, R39, R36 ;  /* 0x0000002727247223 */ /* 0x000fe20000000024 */
[----:B------:R-:W-:Y:S06]  /*6ba0*/  @!P2 BRA `(.L_x_80) ;  /* 0xffffffb800e8a947 */ /* 0x000fec000383ffff */
.L_x_0:
[----:B0----5:R-:W-:Y:S01]  /*6bb0*/  I2FP.F32.U32 R53, R0 ;  /* 0x0000000000357245 */ /* 0x021fe20000201000 */
[----:B------:R-:W-:Y:S03]  /*6bc0*/  BSSY.RECONVERGENT B0, `(.L_x_81) ;  /* 0x000000d000007945 */ /* 0x000fe60003800200 */
[----:B------:R-:W0:Y:S08]  /*6bd0*/  MUFU.RCP R0, R53 ;  /* 0x0000003500007308 */ /* 0x000e300000001000 */
[----:B------:R-:W2:Y:S01]  /*6be0*/  FCHK P0, R37, R53 ;  /* 0x0000003525007302 */ /* 0x000ea20000000000 */
[----:B0-----:R-:W-:-:S04]  /*6bf0*/  FFMA R3, -R53, R0, 1 ;  /* 0x3f80000035037423 */ /* 0x001fc80000000100 */
[----:B------:R-:W-:-:S04]  /*6c00*/  FFMA R0, R0, R3, R0 ;  /* 0x0000000300007223 */ /* 0x000fc80000000000 */
[----:B------:R-:W-:-:S04]  /*6c10*/  FFMA R4, R0, R37, RZ ;  /* 0x0000002500047223 */ /* 0x000fc800000000ff */
[----:B------:R-:W-:-:S04]  /*6c20*/  FFMA R3, -R53, R4, R37 ;  /* 0x0000000435037223 */ /* 0x000fc80000000125 */
[----:B------:R-:W-:Y:S01]  /*6c30*/  FFMA R7, R0, R3, R4 ;  /* 0x0000000300077223 */ /* 0x000fe20000000004 */
[----:B--2---:R-:W-:Y:S06]  /*6c40*/  @!P0 BRA `(.L_x_82) ;  /* 0x0000000000108947 */ /* 0x004fec0003800000 */
[----:B------:R-:W-:Y:S02]  /*6c50*/  MOV R38, R37 ;  /* 0x0000002500267202 */ /* 0x000fe40000000f00 */
[----:B------:R-:W-:-:S07]  /*6c60*/  MOV R81, 0x6c80 ;  /* 0x00006c8000517802 */ /* 0x000fce0000000f00 */
[----:B-1----:R-:W-:Y:S05]  /*6c70*/  CALL.REL.NOINC `($__internal_1_$__cuda_sm3x_div_rn_noftz_f32_slowpath) ;  /* 0x0000000000f47944 */ /* 0x002fea0003c00000 */
[----:B------:R-:W-:-:S07]  /*6c80*/  IMAD.MOV.U32 R7, RZ, RZ, R38 ;  /* 0x000000ffff077224 */ /* 0x000fce00078e0026 */
.L_x_82:
[----:B------:R-:W-:Y:S05]  /*6c90*/  BSYNC.RECONVERGENT B0 ;  /* 0x0000000000007941 */ /* 0x000fea0003800200 */
.L_x_81:
[----:B------:R-:W0:Y:S01]  /*6ca0*/  MUFU.RCP R0, R53 ;  /* 0x0000003500007308 */ /* 0x000e220000001000 */
[----:B------:R-:W-:Y:S07]  /*6cb0*/  BSSY.RECONVERGENT B0, `(.L_x_83) ;  /* 0x000000c000007945 */ /* 0x000fee0003800200 */
        /* <DEDUP_REMOVED lines=10> */
[----:B------:R-:W-:-:S07]  /*6d60*/  MOV R0, R38 ;  /* 0x0000002600007202 */ /* 0x000fce0000000f00 */
.L_x_84:
[----:B------:R-:W-:Y:S05]  /*6d70*/  BSYNC.RECONVERGENT B0 ;  /* 0x0000000000007941 */ /* 0x000fea0003800200 */
.L_x_83:
[----:B------:R-:W0:Y:S01]  /*6d80*/  LDC.64 R4, c[0x0][0x380] ;  /* 0x0000e000ff047b82 */ /* 0x000e220000000a00 */
[----:B------:R-:W-:Y:S01]  /*6d90*/  FFMA R38, -R7, R7, R0 ;  /* 0x0000000707267223 */ /* 0x000fe20000000100 */
[----:B------:R-:W-:Y:S03]  /*6da0*/  BSSY.RECONVERGENT B0, `(.L_x_85) ;  /* 0x000000f000007945 */ /* 0x000fe60003800200 */
[----:B------:R2:W3:Y:S01]  /*6db0*/  MUFU.RSQ R3, R38 ;  /* 0x0000002600037308 */ /* 0x0004e20000001400 */
[----:B------:R-:W-:-:S04]  /*6dc0*/  IADD3 R0, PT, PT, R38, -0xd000000, RZ ;  /* 0xf300000026007810 */ /* 0x000fc80007ffe0ff */
[----:B------:R-:W-:Y:S01]  /*6dd0*/  ISETP.GT.U32.AND P0, PT, R0, 0x727fffff, PT ;  /* 0x727fffff0000780c */ /* 0x000fe20003f04070 */
[----:B0-----:R-:W-:-:S05]  /*6de0*/  IMAD.WIDE R4, R2, 0x4, R4 ;  /* 0x0000000402047825 */ /* 0x001fca00078e0204 */
[----:B------:R2:W-:Y:S07]  /*6df0*/  STG.E desc[UR6][R4.64], R7 ;  /* 0x0000000704007986 */ /* 0x0005ee000c101906 */
[----:B---3--:R-:W-:Y:S05]  /*6e00*/  @!P0 BRA `(.L_x_86) ;  /* 0x0000000000108947 */ /* 0x008fea0003800000 */
[----:B------:R-:W-:-:S07]  /*6e10*/  MOV R67, 0x6e30 ;  /* 0x00006e3000437802 */ /* 0x000fce0000000f00 */
[----:B-12---:R-:W-:Y:S05]  /*6e20*/  CALL.REL.NOINC `($__internal_0_$__cuda_sm20_sqrt_rn_f32_slowpath) ;  /* 0x00000000002c7944 */ /* 0x006fea0003c00000 */
[----:B------:R-:W-:Y:S01]  /*6e30*/  MOV R7, R38 ;  /* 0x0000002600077202 */ /* 0x000fe20000000f00 */
[----:B------:R-:W-:Y:S06]  /*6e40*/  BRA `(.L_x_87) ;  /* 0x0000000000107947 */ /* 0x000fec0003800000 */
.L_x_86:
[----:B--2---:R-:W-:Y:S01]  /*6e50*/  FMUL.FTZ R7, R38, R3 ;  /* 0x0000000326077220 */ /* 0x004fe20000410000 */
[----:B------:R-:W-:-:S03]  /*6e60*/  FMUL.FTZ R3, R3, 0.5 ;  /* 0x3f00000003037820 */ /* 0x000fc60000410000 */
[----:B------:R-:W-:-:S04]  /*6e70*/  FFMA R0, -R7, R7, R38 ;  /* 0x0000000707007223 */ /* 0x000fc80000000126 */
[----:B------:R-:W-:-:S07]  /*6e80*/  FFMA R7, R0, R3, R7 ;  /* 0x0000000300077223 */ /* 0x000fce0000000007 */
.L_x_87:
[----:B------:R-:W-:Y:S05]  /*6e90*/  BSYNC.RECONVERGENT B0 ;  /* 0x0000000000007941 */ /* 0x000fea0003800200 */
.L_x_85:
[----:B------:R-:W0:Y:S02]  /*6ea0*/  LDC.64 R4, c[0x0][0x388] ;  /* 0x0000e200ff047b82 */ /* 0x000e240000000a00 */
[----:B0-----:R-:W-:-:S05]  /*6eb0*/  IMAD.WIDE R2, R2, 0x4, R4 ;  /* 0x0000000402027825 */ /* 0x001fca00078e0204 */
[----:B------:R-:W-:Y:S01]  /*6ec0*/  STG.E desc[UR6][R2.64], R7 ;  /* 0x0000000702007986 */ /* 0x000fe2000c101906 */
[----:B------:R-:W-:Y:S05]  /*6ed0*/  EXIT ;  /* 0x000000000000794d */ /* 0x000fea0003800000 */
        .weak           $__internal_0_$__cuda_sm20_sqrt_rn_f32_slowpath
        .type           $__internal_0_$__cuda_sm20_sqrt_rn_f32_slowpath,@function
        .size           $__internal_0_$__cuda_sm20_sqrt_rn_f32_slowpath,($__internal_1_$__cuda_sm3x_div_rn_noftz_f32_slowpath - $__internal_0_$__cuda_sm20_sqrt_rn_f32_slowpath)
$__internal_0_$__cuda_sm20_sqrt_rn_f32_slowpath:
[----:B------:R-:W-:-:S13]  /*6ee0*/  LOP3.LUT P0, RZ, R38, 0x7fffffff, RZ, 0xc0, !PT ;  /* 0x7fffffff26ff7812 */ /* 0x000fda000780c0ff */
[----:B------:R-:W-:Y:S01]  /*6ef0*/  @!P0 IMAD.MOV.U32 R53, RZ, RZ, R38 ;  /* 0x000000ffff358224 */ /* 0x000fe200078e0026 */
[----:B------:R-:W-:Y:S06]  /*6f00*/  @!P0 BRA `(.L_x_88) ;  /* 0x0000000000408947 */ /* 0x000fec0003800000 */
[----:B------:R-:W-:-:S13]  /*6f10*/  FSETP.GEU.FTZ.AND P0, PT, R38, RZ, PT ;  /* 0x000000ff2600720b */ /* 0x000fda0003f1e000 */
[----:B------:R-:W-:Y:S01]  /*6f20*/  @!P0 MOV R53, 0x7fffffff ;  /* 0x7fffffff00358802 */ /* 0x000fe20000000f00 */
[----:B------:R-:W-:Y:S06]  /*6f30*/  @!P0 BRA `(.L_x_88) ;  /* 0x0000000000348947 */ /* 0x000fec0003800000 */
[----:B------:R-:W-:-:S13]  /*6f40*/  FSETP.GTU.FTZ.AND P0, PT, |R38|, +INF , PT ;  /* 0x7f8000002600780b */ /* 0x000fda0003f1c200 */
[----:B------:R-:W-:Y:S01]  /*6f50*/  @P0 FADD.FTZ R53, R38, 1 ;  /* 0x3f80000026350421 */ /* 0x000fe20000010000 */
[----:B------:R-:W-:Y:S06]  /*6f60*/  @P0 BRA `(.L_x_88) ;  /* 0x0000000000280947 */ /* 0x000fec0003800000 */
[----:B------:R-:W-:-:S13]  /*6f70*/  FSETP.NEU.FTZ.AND P0, PT, |R38|, +INF , PT ;  /* 0x7f8000002600780b */ /* 0x000fda0003f1d200 */
[----:B------:R-:W-:-:S04]  /*6f80*/  @P0 FFMA R63, R38, 1.84467440737095516160e+19, RZ ;  /* 0x5f800000263f0823 */ /* 0x000fc800000000ff */
[----:B------:R-:W0:Y:S02]  /*6f90*/  @P0 MUFU.RSQ R72, R63 ;  /* 0x0000003f00480308 */ /* 0x000e240000001400 */
[----:B0-----:R-:W-:Y:S01]  /*6fa0*/  @P0 FMUL.FTZ R76, R63, R72 ;  /* 0x000000483f4c0220 */ /* 0x001fe20000410000 */
[----:B------:R-:W-:-:S03]  /*6fb0*/  @P0 FMUL.FTZ R72, R72, 0.5 ;  /* 0x3f00000048480820 */ /* 0x000fc60000410000 */
[----:B------:R-:W-:-:S04]  /*6fc0*/  @P0 FADD.FTZ R53, -R76, -RZ ;  /* 0x800000ff4c350221 */ /* 0x000fc80000010100 */
[----:B------:R-:W-:Y:S01]  /*6fd0*/  @P0 FFMA R65, R76, R53, R63 ;  /* 0x000000354c410223 */ /* 0x000fe2000000003f */
[----:B------:R-:W-:-:S03]  /*6fe0*/  @!P0 MOV R53, R38 ;  /* 0x0000002600358202 */ /* 0x000fc60000000f00 */
[----:B------:R-:W-:-:S04]  /*6ff0*/  @P0 FFMA R65, R65, R72, R76 ;  /* 0x0000004841410223 */ /* 0x000fc8000000004c */
[----:B------:R-:W-:-:S07]  /*7000*/  @P0 FMUL.FTZ R53, R65, 2.3283064365386962891e-10 ;  /* 0x2f80000041350820 */ /* 0x000fce0000410000 */
.L_x_88:
[----:B------:R-:W-:Y:S01]  /*7010*/  MOV R72, R67 ;  /* 0x0000004300487202 */ /* 0x000fe20000000f00 */
[----:B------:R-:W-:Y:S01]  /*7020*/  IMAD.MOV.U32 R73, RZ, RZ, 0x0 ;  /* 0x00000000ff497424 */ /* 0x000fe200078e00ff */
[----:B------:R-:W-:-:S03]  /*7030*/  MOV R38, R53 ;  /* 0x0000003500267202 */ /* 0x000fc60000000f00 */
[----:B------:R-:W-:Y:S05]  /*7040*/  RET.REL.NODEC R72 `(_Z27monteCarloAsianOptionKernelPfS_P12OptionParamsP10MarketDataS_iii) ;  /* 0xffffff8c48ec7950 */ /* 0x000fea0003c3ffff */
        .weak           $__internal_1_$__cuda_sm3x_div_rn_noftz_f32_slowpath
        .type           $__internal_1_$__cuda_sm3x_div_rn_noftz_f32_slowpath,@function
        .size           $__internal_1_$__cuda_sm3x_div_rn_noftz_f32_slowpath,(.L_x_102 - $__internal_1_$__cuda_sm3x_div_rn_noftz_f32_slowpath)
$__internal_1_$__cuda_sm3x_div_rn_noftz_f32_slowpath:
[----:B------:R-:W-:Y:S01]  /*7050*/  SHF.R.U32.HI R76, RZ, 0x17, R53 ;  /* 0x00000017ff4c7819 */ /* 0x000fe20000011635 */
[----:B------:R-:W-:Y:S01]  /*7060*/  BSSY.RECONVERGENT B2, `(.L_x_89) ;  /* 0x0000063000027945 */ /* 0x000fe20003800200 */
[----:B------:R-:W-:Y:S02]  /*7070*/  SHF.R.U32.HI R69, RZ, 0x17, R38 ;  /* 0x00000017ff457819 */ /* 0x000fe40000011626 */
[----:B------:R-:W-:Y:S02]  /*7080*/  LOP3.LUT R92, R76, 0xff, RZ, 0xc0, !PT ;  /* 0x000000ff4c5c7812 */ /* 0x000fe400078ec0ff */
[----:B------:R-:W-:Y:S02]  /*7090*/  LOP3.LUT R80, R69, 0xff, RZ, 0xc0, !PT ;  /* 0x000000ff45507812 */ /* 0x000fe400078ec0ff */
[----:B------:R-:W-:Y:S02]  /*70a0*/  IADD3 R78, PT, PT, R92, -0x1, RZ ;  /* 0xffffffff5c4e7810 */ /* 0x000fe40007ffe0ff */
[----:B------:R-:W-:-:S02]  /*70b0*/  IADD3 R77, PT, PT, R80, -0x1, RZ ;  /* 0xffffffff504d7810 */ /* 0x000fc40007ffe0ff */
[----:B------:R-:W-:Y:S02]  /*70c0*/  ISETP.GT.U32.AND P0, PT, R78, 0xfd, PT ;  /* 0x000000fd4e00780c */ /* 0x000fe40003f04070 */
[----:B------:R-:W-:Y:S02]  /*70d0*/  MOV R69, R53 ;  /* 0x0000003500457202 */ /* 0x000fe40000000f00 */
[----:B------:R-:W-:-:S13]  /*70e0*/  ISETP.GT.U32.OR P0, PT, R77, 0xfd, P0 ;  /* 0x000000fd4d00780c */ /* 0x000fda0000704470 */
[----:B------:R-:W-:Y:S01]  /*70f0*/  @!P0 MOV R76, RZ ;  /* 0x000000ff004c8202 */ /* 0x000fe20000000f00 */
[----:B------:R-:W-:Y:S06]  /*7100*/  @!P0 BRA `(.L_x_90) ;  /* 0x00000000005c8947 */ /* 0x000fec0003800000 */
[----:B------:R-:W-:Y:S02]  /*7110*/  FSETP.GTU.FTZ.AND P0, PT, |R38|, +INF , PT ;  /* 0x7f8000002600780b */ /* 0x000fe40003f1c200 */
[----:B------:R-:W-:-:S04]  /*7120*/  FSETP.GTU.FTZ.AND P1, PT, |R53|, +INF , PT ;  /* 0x7f8000003500780b */ /* 0x000fc80003f3c200 */
[----:B------:R-:W-:-:S13]  /*7130*/  PLOP3.LUT P0, PT, P0, P1, PT, 0xf8, 0x8f ;  /* 0x00000000008f781c */ /* 0x000fda0000703f70 */
[----:B------:R-:W-:Y:S05]  /*7140*/  @P0 BRA `(.L_x_91) ;  /* 0x00000004004c0947 */ /* 0x000fea0003800000 */
[----:B------:R-:W-:-:S13]  /*7150*/  LOP3.LUT P0, RZ, R69, 0x7fffffff, R38, 0xc8, !PT ;  /* 0x7fffffff45ff7812 */ /* 0x000fda000780c826 */
[----:B------:R-:W-:Y:S05]  /*7160*/  @!P0 BRA `(.L_x_92) ;  /* 0x00000004003c8947 */ /* 0x000fea0003800000 */
[C---:B------:R-:W-:Y:S02]  /*7170*/  FSETP.NEU.FTZ.AND P4, PT, |R38|.reuse, +INF , PT ;  /* 0x7f8000002600780b */ /* 0x040fe40003f9d200 */
[----:B------:R-:W-:Y:S02]  /*7180*/  FSETP.NEU.FTZ.AND P1, PT, |R53|, +INF , PT ;  /* 0x7f8000003500780b */ /* 0x000fe40003f3d200 */
[----:B------:R-:W-:-:S11]  /*7190*/  FSETP.NEU.FTZ.AND P0, PT, |R38|, +INF , PT ;  /* 0x7f8000002600780b */ /* 0x000fd60003f1d200 */
[----:B------:R-:W-:Y:S05]  /*71a0*/  @!P1 BRA !P4, `(.L_x_92) ;  /* 0x00000004002c9947 */ /* 0x000fea0006000000 */
[----:B------:R-:W-:-:S04]  /*71b0*/  LOP3.LUT P4, RZ, R38, 0x7fffffff, RZ, 0xc0, !PT ;  /* 0x7fffffff26ff7812 */ /* 0x000fc8000788c0ff */
[----:B------:R-:W-:-:S13]  /*71c0*/  PLOP3.LUT P1, PT, P1, P4, PT, 0x2f, 0xf2 ;  /* 0x0000000000f2781c */ /* 0x000fda0000f28577 */
[----:B------:R-:W-:Y:S05]  /*71d0*/  @P1 BRA `(.L_x_93) ;  /* 0x0000000400181947 */ /* 0x000fea0003800000 */
[----:B------:R-:W-:-:S04]  /*71e0*/  LOP3.LUT P1, RZ, R69, 0x7fffffff, RZ, 0xc0, !PT ;  /* 0x7fffffff45ff7812 */ /* 0x000fc8000782c0ff */
[----:B------:R-:W-:-:S13]  /*71f0*/  PLOP3.LUT P0, PT, P0, P1, PT, 0x2f, 0xf2 ;  /* 0x0000000000f2781c */ /* 0x000fda0000702577 */
[----:B------:R-:W-:Y:S05]  /*7200*/  @P0 BRA `(.L_x_94) ;  /* 0x0000000400000947 */ /* 0x000fea0003800000 */
[----:B------:R-:W-:Y:S02]  /*7210*/  ISETP.GE.AND P0, PT, R77, RZ, PT ;  /* 0x000000ff4d00720c */ /* 0x000fe40003f06270 */
[----:B------:R-:W-:-:S11]  /*7220*/  ISETP.GE.AND P1, PT, R78, RZ, PT ;  /* 0x000000ff4e00720c */ /* 0x000fd60003f26270 */
[----:B------:R-:W-:Y:S01]  /*7230*/  @P0 IMAD.MOV.U32 R76, RZ, RZ, RZ ;  /* 0x000000ffff4c0224 */ /* 0x000fe200078e00ff */
[----:B------:R-:W-:Y:S01]  /*7240*/  @!P0 MOV R76, 0xffffffc0 ;  /* 0xffffffc0004c8802 */ /* 0x000fe20000000f00 */
[----:B------:R-:W-:Y:S01]  /*7250*/  @!P0 FFMA R38, R38, 1.84467440737095516160e+19, RZ ;  /* 0x5f80000026268823 */ /* 0x000fe200000000ff */
[----:B------:R-:W-:Y:S02]  /*7260*/  @!P1 FFMA R69, R53, 1.84467440737095516160e+19, RZ ;  /* 0x5f80000035459823 */ /* 0x000fe400000000ff */
[----:B------:R-:W-:-:S07]  /*7270*/  @!P1 IADD3 R76, PT, PT, R76, 0x40, RZ ;  /* 0x000000404c4c9810 */ /* 0x000fce0007ffe0ff */
.L_x_90:
[----:B------:R-:W-:Y:S01]  /*7280*/  LEA R78, R92, 0xc0800000, 0x17 ;  /* 0xc08000005c4e7811 */ /* 0x000fe200078eb8ff */
[----:B------:R-:W-:Y:S03]  /*7290*/  BSSY.RECONVERGENT B3, `(.L_x_95) ;  /* 0x0000036000037945 */ /* 0x000fe60003800200 */
[----:B------:R-:W-:Y:S02]  /*72a0*/  IADD3 R78, PT, PT, -R78, R69, RZ ;  /* 0x000000454e4e7210 */ /* 0x000fe40007ffe1ff */
[----:B------:R-:W-:Y:S02]  /*72b0*/  IADD3 R69, PT, PT, R80, -0x7f, RZ ;  /* 0xffffff8150457810 */ /* 0x000fe40007ffe0ff */
[----:B------:R-:W0:Y:S01]  /*72c0*/  MUFU.RCP R77, R78 ;  /* 0x0000004e004d7308 */ /* 0x000e220000001000 */
[----:B------:R-:W-:Y:S02]  /*72d0*/  FADD.FTZ R79, -R78, -RZ ;  /* 0x800000ff4e4f7221 */ /* 0x000fe40000010100 */
[C---:B------:R-:W-:Y:S01]  /*72e0*/  IMAD R38, R69.reuse, -0x800000, R38 ;  /* 0xff80000045267824 */ /* 0x040fe200078e0226 */
[----:B------:R-:W-:-:S05]  /*72f0*/  IADD3 R69, PT, PT, R69, 0x7f, -R92 ;  /* 0x0000007f45457810 */ /* 0x000fca0007ffe85c */
[----:B------:R-:W-:Y:S02]  /*7300*/  IMAD.IADD R69, R69, 0x1, R76 ;  /* 0x0000000145457824 */ /* 0x000fe400078e024c */
[----:B0-----:R-:W-:-:S04]  /*7310*/  FFMA R80, R77, R79, 1 ;  /* 0x3f8000004d507423 */ /* 0x001fc8000000004f */
[----:B------:R-:W-:-:S04]  /*7320*/  FFMA R94, R77, R80, R77 ;  /* 0x000000504d5e7223 */ /* 0x000fc8000000004d */
[----:B------:R-:W-:-:S04]  /*7330*/  FFMA R77, R38, R94, RZ ;  /* 0x0000005e264d7223 */ /* 0x000fc800000000ff */
[----:B------:R-:W-:-:S04]  /*7340*/  FFMA R80, R79, R77, R38 ;  /* 0x0000004d4f507223 */ /* 0x000fc80000000026 */
[----:B------:R-:W-:-:S04]  /*7350*/  FFMA R83, R94, R80, R77 ;  /* 0x000000505e537223 */ /* 0x000fc8000000004d */
[----:B------:R-:W-:-:S04]  /*7360*/  FFMA R80, R79, R83, R38 ;  /* 0x000000534f507223 */ /* 0x000fc80000000026 */
[----:B------:R-:W-:-:S05]  /*7370*/  FFMA R77, R94, R80, R83 ;  /* 0x000000505e4d7223 */ /* 0x000fca0000000053 */
[----:B------:R-:W-:-:S04]  /*7380*/  SHF.R.U32.HI R38, RZ, 0x17, R77 ;  /* 0x00000017ff267819 */ /* 0x000fc8000001164d */
[----:B------:R-:W-:-:S04]  /*7390*/  LOP3.LUT R38, R38, 0xff, RZ, 0xc0, !PT ;  /* 0x000000ff26267812 */ /* 0x000fc800078ec0ff */
[----:B------:R-:W-:-:S04]  /*73a0*/  IADD3 R78, PT, PT, R38, R69, RZ ;  /* 0x00000045264e7210 */ /* 0x000fc80007ffe0ff */
[----:B------:R-:W-:-:S04]  /*73b0*/  IADD3 R38, PT, PT, R78, -0x1, RZ ;  /* 0xffffffff4e267810 */ /* 0x000fc80007ffe0ff */
[----:B------:R-:W-:-:S13]  /*73c0*/  ISETP.GE.U32.AND P0, PT, R38, 0xfe, PT ;  /* 0x000000fe2600780c */ /* 0x000fda0003f06070 */
[----:B------:R-:W-:Y:S05]  /*73d0*/  @!P0 BRA `(.L_x_96) ;  /* 0x0000000000808947 */ /* 0x000fea0003800000 */
[----:B------:R-:W-:-:S13]  /*73e0*/  ISETP.GT.AND P0, PT, R78, 0xfe, PT ;  /* 0x000000fe4e00780c */ /* 0x000fda0003f04270 */
[----:B------:R-:W-:Y:S05]  /*73f0*/  @P0 BRA `(.L_x_97) ;  /* 0x00000000006c0947 */ /* 0x000fea0003800000 */
[----:B------:R-:W-:-:S13]  /*7400*/  ISETP.GE.AND P0, PT, R78, 0x1, PT ;  /* 0x000000014e00780c */ /* 0x000fda0003f06270 */
[----:B------:R-:W-:Y:S05]  /*7410*/  @P0 BRA `(.L_x_98) ;  /* 0x0000000000740947 */ /* 0x000fea0003800000 */
[----:B------:R-:W-:Y:S02]  /*7420*/  ISETP.GE.AND P0, PT, R78, -0x18, PT ;  /* 0xffffffe84e00780c */ /* 0x000fe40003f06270 */
[----:B------:R-:W-:-:S11]  /*7430*/  LOP3.LUT R77, R77, 0x80000000, RZ, 0xc0, !PT ;  /* 0x800000004d4d7812 */ /* 0x000fd600078ec0ff */
[----:B------:R-:W-:Y:S05]  /*7440*/  @!P0 BRA `(.L_x_98) ;  /* 0x0000000000688947 */ /* 0x000fea0003800000 */
[-CC-:B------:R-:W-:Y:S01]  /*7450*/  FFMA.RZ R38, R94, R80.reuse, R83.reuse ;  /* 0x000000505e267223 */ /* 0x180fe2000000c053 */
[----:B------:R-:W-:Y:S01]  /*7460*/  IADD3 R79, PT, PT, R78, 0x20, RZ ;  /* 0x000000204e4f7810 */ /* 0x000fe20007ffe0ff */
[-CC-:B------:R-:W-:Y:S01]  /*7470*/  FFMA.RM R69, R94, R80.reuse, R83.reuse ;  /* 0x000000505e457223 */ /* 0x180fe20000004053 */
[----:B------:R-:W-:Y:S02]  /*7480*/  ISETP.NE.AND P4, PT, R78, RZ, PT ;  /* 0x000000ff4e00720c */ /* 0x000fe40003f85270 */
[----:B------:R-:W-:Y:S01]  /*7490*/  LOP3.LUT R76, R38, 0x7fffff, RZ, 0xc0, !PT ;  /* 0x007fffff264c7812 */ /* 0x000fe200078ec0ff */
[----:B------:R-:W-:Y:S01]  /*74a0*/  FFMA.RP R38, R94, R80, R83 ;  /* 0x000000505e267223 */ /* 0x000fe20000008053 */
[----:B------:R-:W-:Y:S02]  /*74b0*/  ISETP.NE.AND P1, PT, R78, RZ, PT ;  /* 0x000000ff4e00720c */ /* 0x000fe40003f25270 */
[----:B------:R-:W-:Y:S02]  /*74c0*/  LOP3.LUT R76, R76, 0x800000, RZ, 0xfc, !PT ;  /* 0x008000004c4c7812 */ /* 0x000fe400078efcff */
[----:B------:R-:W-:-:S02]  /*74d0*/  IADD3 R78, PT, PT, -R78, RZ, RZ ;  /* 0x000000ff4e4e7210 */ /* 0x000fc40007ffe1ff */
[----:B------:R-:W-:Y:S02]  /*74e0*/  SHF.L.U32 R79, R76, R79, RZ ;  /* 0x0000004f4c4f7219 */ /* 0x000fe400000006ff */
[----:B------:R-:W-:Y:S02]  /*74f0*/  FSETP.NEU.FTZ.AND P0, PT, R38, R69, PT ;  /* 0x000000452600720b */ /* 0x000fe40003f1d000 */
[----:B------:R-:W-:Y:S02]  /*7500*/  SEL R69, R78, RZ, P4 ;  /* 0x000000ff4e457207 */ /* 0x000fe40002000000 */
[----:B------:R-:W-:Y:S02]  /*7510*/  ISETP.NE.AND P1, PT, R79, RZ, P1 ;  /* 0x000000ff4f00720c */ /* 0x000fe40000f25270 */
[----:B------:R-:W-:Y:S02]  /*7520*/  SHF.R.U32.HI R69, RZ, R69, R76 ;  /* 0x00000045ff457219 */ /* 0x000fe4000001164c */
[----:B------:R-:W-:-:S02]  /*7530*/  PLOP3.LUT P0, PT, P0, P1, PT, 0xf8, 0x8f ;  /* 0x00000000008f781c */ /* 0x000fc40000703f70 */
[----:B------:R-:W-:Y:S02]  /*7540*/  SHF.R.U32.HI R79, RZ, 0x1, R69 ;  /* 0x00000001ff4f7819 */ /* 0x000fe40000011645 */
[----:B------:R-:W-:-:S04]  /*7550*/  SEL R38, RZ, 0x1, !P0 ;  /* 0x00000001ff267807 */ /* 0x000fc80004000000 */
[----:B------:R-:W-:-:S04]  /*7560*/  LOP3.LUT R38, R38, 0x1, R79, 0xf8, !PT ;  /* 0x0000000126267812 */ /* 0x000fc800078ef84f */
[----:B------:R-:W-:-:S05]  /*7570*/  LOP3.LUT R38, R38, R69, RZ, 0xc0, !PT ;  /* 0x0000004526267212 */ /* 0x000fca00078ec0ff */
[----:B------:R-:W-:-:S05]  /*7580*/  IMAD.IADD R38, R79, 0x1, R38 ;  /* 0x000000014f267824 */ /* 0x000fca00078e0226 */
[----:B------:R-:W-:Y:S01]  /*7590*/  LOP3.LUT R77, R38, R77, RZ, 0xfc, !PT ;  /* 0x0000004d264d7212 */ /* 0x000fe200078efcff */
[----:B------:R-:W-:Y:S06]  /*75a0*/  BRA `(.L_x_98) ;  /* 0x0000000000107947 */ /* 0x000fec0003800000 */
.L_x_97:
[----:B------:R-:W-:-:S04]  /*75b0*/  LOP3.LUT R77, R77, 0x80000000, RZ, 0xc0, !PT ;  /* 0x800000004d4d7812 */ /* 0x000fc800078ec0ff */
[----:B------:R-:W-:Y:S01]  /*75c0*/  LOP3.LUT R77, R77, 0x7f800000, RZ, 0xfc, !PT ;  /* 0x7f8000004d4d7812 */ /* 0x000fe200078efcff */
[----:B------:R-:W-:Y:S06]  /*75d0*/  BRA `(.L_x_98) ;  /* 0x0000000000047947 */ /* 0x000fec0003800000 */
.L_x_96:
[----:B------:R-:W-:-:S07]  /*75e0*/  LEA R77, R69, R77, 0x17 ;  /* 0x0000004d454d7211 */ /* 0x000fce00078eb8ff */
.L_x_98:
[----:B------:R-:W-:Y:S05]  /*75f0*/  BSYNC.RECONVERGENT B3 ;  /* 0x0000000000037941 */ /* 0x000fea0003800200 */
.L_x_95:
[----:B------:R-:W-:Y:S05]  /*7600*/  BRA `(.L_x_99) ;  /* 0x0000000000207947 */ /* 0x000fea0003800000 */
.L_x_94:
[----:B------:R-:W-:-:S04]  /*7610*/  LOP3.LUT R38, R69, 0x80000000, R38, 0x48, !PT ;  /* 0x8000000045267812 */ /* 0x000fc800078e4826 */
[----:B------:R-:W-:Y:S01]  /*7620*/  LOP3.LUT R77, R38, 0x7f800000, RZ, 0xfc, !PT ;  /* 0x7f800000264d7812 */ /* 0x000fe200078efcff */
[----:B------:R-:W-:Y:S06]  /*7630*/  BRA `(.L_x_99) ;  /* 0x0000000000147947 */ /* 0x000fec0003800000 */
.L_x_93:
[----:B------:R-:W-:Y:S01]  /*7640*/  LOP3.LUT R77, R69, 0x80000000, R38, 0x48, !PT ;  /* 0x80000000454d7812 */ /* 0x000fe200078e4826 */
[----:B------:R-:W-:Y:S06]  /*7650*/  BRA `(.L_x_99) ;  /* 0x00000000000c7947 */ /* 0x000fec0003800000 */
.L_x_92:
[----:B------:R-:W0:Y:S01]  /*7660*/  MUFU.RSQ R77, -QNAN ;  /* 0xffc00000004d7908 */ /* 0x000e220000001400 */
[----:B------:R-:W-:Y:S05]  /*7670*/  BRA `(.L_x_99) ;  /* 0x0000000000047947 */ /* 0x000fea0003800000 */
.L_x_91:
[----:B------:R-:W-:-:S07]  /*7680*/  FADD.FTZ R77, R38, R53 ;  /* 0x00000035264d7221 */ /* 0x000fce0000010000 */
.L_x_99:
[----:B------:R-:W-:Y:S05]  /*7690*/  BSYNC.RECONVERGENT B2 ;  /* 0x0000000000027941 */ /* 0x000fea0003800200 */
.L_x_89:
[----:B0-----:R-:W-:Y:S01]  /*76a0*/  MOV R38, R77 ;  /* 0x0000004d00267202 */ /* 0x001fe20000000f00 */
[----:B------:R-:W-:Y:S01]  /*76b0*/  HFMA2 R77, -RZ, RZ, 0, 0 ;  /* 0x00000000ff4d7431 */ /* 0x000fe200000001ff */
[----:B------:R-:W-:-:S04]  /*76c0*/  MOV R76, R81 ;  /* 0x00000051004c7202 */ /* 0x000fc80000000f00 */
[----:B------:R-:W-:Y:S05]  /*76d0*/  RET.REL.NODEC R76 `(_Z27monteCarloAsianOptionKernelPfS_P12OptionParamsP10MarketDataS_iii) ;  /* 0xffffff884c487950 */ /* 0x000fea0003c3ffff */
.L_x_100:
[----:B------:R-:W-:-:S00]  /*76e0*/  BRA `(.L_x_100) ;  /* 0xfffffffc00fc7947 */ /* 0x000fc0000383ffff */
[----:B------:R-:W-:-:S00]  /*76f0*/  NOP ;  /* 0x0000000000007918 */ /* 0x000fc00000000000 */
        /* <DEDUP_REMOVED lines=8> */
.L_x_102:


//--------------------- .nv.global.init           --------------------------
	.section	.nv.global.init,"aw",@progbits
	.align	4
.nv.global.init:
	.type		mrg32k3aM1SubSeq,@object
	.size		mrg32k3aM1SubSeq,(mrg32k3aM2SubSeq - mrg32k3aM1SubSeq)
mrg32k3aM1SubSeq:
        /* <DEDUP_REMOVED lines=126> */
	.type		mrg32k3aM2SubSeq,@object
	.size		mrg32k3aM2SubSeq,(mrg32k3aM1 - mrg32k3aM2SubSeq)
mrg32k3aM2SubSeq:
        /* <DEDUP_REMOVED lines=126> */
	.type		mrg32k3aM1,@object
	.size		mrg32k3aM1,(mrg32k3aM1Seq - mrg32k3aM1)
mrg32k3aM1:
        /* <DEDUP_REMOVED lines=144> */
	.type		mrg32k3aM1Seq,@object
	.size		mrg32k3aM1Seq,(mrg32k3aM2 - mrg32k3aM1Seq)
mrg32k3aM1Seq:
        /* <DEDUP_REMOVED lines=144> */
	.type		mrg32k3aM2,@object
	.size		mrg32k3aM2,(mrg32k3aM2Seq - mrg32k3aM2)
mrg32k3aM2:
        /* <DEDUP_REMOVED lines=144> */
	.type		mrg32k3aM2Seq,@object
	.size		mrg32k3aM2Seq,(precalc_xorwow_matrix - mrg32k3aM2Seq)
mrg32k3aM2Seq:
        /* <DEDUP_REMOVED lines=144> */
	.type		precalc_xorwow_matrix,@object
	.size		precalc_xorwow_matrix,(precalc_xorwow_offset_matrix - precalc_xorwow_matrix)
precalc_xorwow_matrix:
        /* <DEDUP_REMOVED lines=6400> */
	.type		precalc_xorwow_offset_matrix,@object
	.size		precalc_xorwow_offset_matrix,(.L_1 - precalc_xorwow_offset_matrix)
precalc_xorwow_offset_matrix:
        /* <DEDUP_REMOVED lines=6400> */
.L_1:


//--------------------- .nv.shared.reserved.0     --------------------------
	.section	.nv.shared.reserved.0,"aw",@nobits
	.weak		__nv_reservedSMEM_offset_0_alias
	.size		__nv_reservedSMEM_offset_0_alias, 0, 64
	.other		__nv_reservedSMEM_offset_0_alias,@"STO_CUDA_RESERVED_SHARED STV_DEFAULT"
__nv_reservedSMEM_offset_0_alias:
	.zero		0
	.zero		64


//--------------------- .nv.constant0._Z27monteCarloAsianOptionKernelPfS_P12OptionParamsP10MarketDataS_iii --------------------------
	.section	.nv.constant0._Z27monteCarloAsianOptionKernelPfS_P12OptionParamsP10MarketDataS_iii,"a",@progbits
	.sectionflags	@""
	.align	4
.nv.constant0._Z27monteCarloAsianOptionKernelPfS_P12OptionParamsP10MarketDataS_iii:
	.zero		948


//--------------------- SYMBOLS --------------------------

	.type		.nv.reservedSmem.offset0,@object
	.size		.nv.reservedSmem.offset0,0x4
